	.target	sm_90a

	.elftype	@"ET_EXEC"


//--------------------- .note.nv.tkinfo           --------------------------
	.section	.note.nv.tkinfo,"",@"SHT_NOTE"
	.sectionflags	@"SHF_NOTE_NV_TKINFO"
	.tkinfo
        /*0018*/ 	.word	0x00000002
        /*0030*/ 	.string	""
        /*0030*/ 	.string	"ptxas"
        /*0030*/ 	.string	"Cuda compilation tools, release 13.0, V13.0.88"
        /*0030*/ 	.string	"Build cuda_13.0.r13.0/compiler.36424714_0"
        /*0030*/ 	.string	"-arch sm_90a -m 64 "



//--------------------- .note.nv.cuinfo           --------------------------
	.section	.note.nv.cuinfo,"",@"SHT_NOTE"
	.sectionflags	@"SHF_NOTE_NV_CUINFO"
        /*0018*/ 	.short	0x0002
        /*001a*/ 	.short	0x005a
        /*001c*/ 	.short	0x0082
	.zero		2


//--------------------- .nv.info                  --------------------------
	.section	.nv.info,"",@"SHT_CUDA_INFO"
	.align	4


	//----- nvinfo : EIATTR_REGCOUNT
	.align		4
        /*0000*/ 	.byte	0x04, 0x2f
        /*0002*/ 	.short	(.L_15 - .L_14)
	.align		4
.L_14:
        /*0004*/ 	.word	index@(_ZN7cutlass13device_kernelINS_4gemm6kernel13GemmUniversalIN4cute5tupleIJiiiiEEENS1_10collective13CollectiveMmaINS1_34MainloopSm90TmaGmmaWarpSpecializedILi4ENS5_IJNS4_1CILi1EEESB_SB_EEENS1_35KernelTmaWarpSpecializedCooperativeEEENS5_IJNSA_ILi256EEENSA_ILi128EEENSA_ILi32EEEEEEfNS5_IJlSB_lEEEfSJ_NS4_8TiledMMAINS4_8MMA_AtomIJNS4_4SM904GMMA30MMA_64x128x8_F32TF32TF32_SS_TNILNSN_7ScaleInE1ELSP_1EEEEEENS4_6LayoutINS5_IJNSA_ILi2EEESB_SB_EEENS5_IJSB_NSA_ILi0EEESV_EEEEENS5_IJNS4_10UnderscoreESY_SY_EEEEENS4_13SM90_TMA_LOADENS4_14ComposedLayoutINS4_7SwizzleILi3ELi4ELi3EEENS4_18smem_ptr_flag_bitsILi32EEENSS_INS5_IJNSA_ILi8EEESH_EEENS5_IJSH_SB_EEEEEEEvNS4_8identityES11_S1B_vS1C_EENS_8epilogue10collective6detail29Sm90TmaWarpSpecializedAdapterINS1F_15DefaultEpilogueIfSJ_SJ_NS1E_6thread17LinearCombinationIfLi1EffLNS1J_9ScaleType4KindE0ELNS_15FloatRoundStyleE2EfEENS1_15EpilogueDefaultEEEEEvvEEEEvNT_6ParamsE)
        /*0008*/ 	.word	0x000000a8


	//----- nvinfo : EIATTR_FRAME_SIZE
	.align		4
.L_15:
        /*000c*/ 	.byte	0x04, 0x11
        /*000e*/ 	.short	(.L_17 - .L_16)
	.align		4
.L_16:
        /*0010*/ 	.word	index@(_ZN7cutlass13device_kernelINS_4gemm6kernel13GemmUniversalIN4cute5tupleIJiiiiEEENS1_10collective13CollectiveMmaINS1_34MainloopSm90TmaGmmaWarpSpecializedILi4ENS5_IJNS4_1CILi1EEESB_SB_EEENS1_35KernelTmaWarpSpecializedCooperativeEEENS5_IJNSA_ILi256EEENSA_ILi128EEENSA_ILi32EEEEEEfNS5_IJlSB_lEEEfSJ_NS4_8TiledMMAINS4_8MMA_AtomIJNS4_4SM904GMMA30MMA_64x128x8_F32TF32TF32_SS_TNILNSN_7ScaleInE1ELSP_1EEEEEENS4_6LayoutINS5_IJNSA_ILi2EEESB_SB_EEENS5_IJSB_NSA_ILi0EEESV_EEEEENS5_IJNS4_10UnderscoreESY_SY_EEEEENS4_13SM90_TMA_LOADENS4_14ComposedLayoutINS4_7SwizzleILi3ELi4ELi3EEENS4_18smem_ptr_flag_bitsILi32EEENSS_INS5_IJNSA_ILi8EEESH_EEENS5_IJSH_SB_EEEEEEEvNS4_8identityES11_S1B_vS1C_EENS_8epilogue10collective6detail29Sm90TmaWarpSpecializedAdapterINS1F_15DefaultEpilogueIfSJ_SJ_NS1E_6thread17LinearCombinationIfLi1EffLNS1J_9ScaleType4KindE0ELNS_15FloatRoundStyleE2EfEENS1_15EpilogueDefaultEEEEEvvEEEEvNT_6ParamsE)
        /*0014*/ 	.word	0x00000000


	//----- nvinfo : EIATTR_MIN_STACK_SIZE
	.align		4
.L_17:
        /*0018*/ 	.byte	0x04, 0x12
        /*001a*/ 	.short	(.L_19 - .L_18)
	.align		4
.L_18:
        /*001c*/ 	.word	index@(_ZN7cutlass13device_kernelINS_4gemm6kernel13GemmUniversalIN4cute5tupleIJiiiiEEENS1_10collective13CollectiveMmaINS1_34MainloopSm90TmaGmmaWarpSpecializedILi4ENS5_IJNS4_1CILi1EEESB_SB_EEENS1_35KernelTmaWarpSpecializedCooperativeEEENS5_IJNSA_ILi256EEENSA_ILi128EEENSA_ILi32EEEEEEfNS5_IJlSB_lEEEfSJ_NS4_8TiledMMAINS4_8MMA_AtomIJNS4_4SM904GMMA30MMA_64x128x8_F32TF32TF32_SS_TNILNSN_7ScaleInE1ELSP_1EEEEEENS4_6LayoutINS5_IJNSA_ILi2EEESB_SB_EEENS5_IJSB_NSA_ILi0EEESV_EEEEENS5_IJNS4_10UnderscoreESY_SY_EEEEENS4_13SM90_TMA_LOADENS4_14ComposedLayoutINS4_7SwizzleILi3ELi4ELi3EEENS4_18smem_ptr_flag_bitsILi32EEENSS_INS5_IJNSA_ILi8EEESH_EEENS5_IJSH_SB_EEEEEEEvNS4_8identityES11_S1B_vS1C_EENS_8epilogue10collective6detail29Sm90TmaWarpSpecializedAdapterINS1F_15DefaultEpilogueIfSJ_SJ_NS1E_6thread17LinearCombinationIfLi1EffLNS1J_9ScaleType4KindE0ELNS_15FloatRoundStyleE2EfEENS1_15EpilogueDefaultEEEEEvvEEEEvNT_6ParamsE)
        /*0020*/ 	.word	0x00000000
.L_19:


//--------------------- .nv.compat                --------------------------
	.section	.nv.compat,"",@"SHT_CUDA_COMPAT_INFO"
	.align	4
        /*0000*/ 	.byte	0x02, 0x09, 0x01, 0x00, 0x02, 0x02, 0x04, 0x00, 0x02, 0x05, 0x05, 0x00, 0x03, 0x07, 0x01, 0x01
        /*0010*/ 	.byte	0x02, 0x03, 0x01, 0x00, 0x02, 0x06, 0x01, 0x00, 0x04, 0x0b, 0x08, 0x00, 0x00, 0x00, 0x00, 0x00
        /*0020*/ 	.byte	0x00, 0x00, 0x00, 0x00


//--------------------- .nv.info._ZN7cutlass13device_kernelINS_4gemm6kernel13GemmUniversalIN4cute5tupleIJiiiiEEENS1_10collective13CollectiveMmaINS1_34MainloopSm90TmaGmmaWarpSpecializedILi4ENS5_IJNS4_1CILi1EEESB_SB_EEENS1_35KernelTmaWarpSpecializedCooperativeEEENS5_IJNSA_ILi256EEENSA_ILi128EEENSA_ILi32EEEEEEfNS5_IJlSB_lEEEfSJ_NS4_8TiledMMAINS4_8MMA_AtomIJNS4_4SM904GMMA30MMA_64x128x8_F32TF32TF32_SS_TNILNSN_7ScaleInE1ELSP_1EEEEEENS4_6LayoutINS5_IJNSA_ILi2EEESB_SB_EEENS5_IJSB_NSA_ILi0EEESV_EEEEENS5_IJNS4_10UnderscoreESY_SY_EEEEENS4_13SM90_TMA_LOADENS4_14ComposedLayoutINS4_7SwizzleILi3ELi4ELi3EEENS4_18smem_ptr_flag_bitsILi32EEENSS_INS5_IJNSA_ILi8EEESH_EEENS5_IJSH_SB_EEEEEEEvNS4_8identityES11_S1B_vS1C_EENS_8epilogue10collective6detail29Sm90TmaWarpSpecializedAdapterINS1F_15DefaultEpilogueIfSJ_SJ_NS1E_6thread17LinearCombinationIfLi1EffLNS1J_9ScaleType4KindE0ELNS_15FloatRoundStyleE2EfEENS1_15EpilogueDefaultEEEEEvvEEEEvNT_6ParamsE --------------------------
	.section	.nv.info._ZN7cutlass13device_kernelINS_4gemm6kernel13GemmUniversalIN4cute5tupleIJiiiiEEENS1_10collective13CollectiveMmaINS1_34MainloopSm90TmaGmmaWarpSpecializedILi4ENS5_IJNS4_1CILi1EEESB_SB_EEENS1_35KernelTmaWarpSpecializedCooperativeEEENS5_IJNSA_ILi256EEENSA_ILi128EEENSA_ILi32EEEEEEfNS5_IJlSB_lEEEfSJ_NS4_8TiledMMAINS4_8MMA_AtomIJNS4_4SM904GMMA30MMA_64x128x8_F32TF32TF32_SS_TNILNSN_7ScaleInE1ELSP_1EEEEEENS4_6LayoutINS5_IJNSA_ILi2EEESB_SB_EEENS5_IJSB_NSA_ILi0EEESV_EEEEENS5_IJNS4_10UnderscoreESY_SY_EEEEENS4_13SM90_TMA_LOADENS4_14ComposedLayoutINS4_7SwizzleILi3ELi4ELi3EEENS4_18smem_ptr_flag_bitsILi32EEENSS_INS5_IJNSA_ILi8EEESH_EEENS5_IJSH_SB_EEEEEEEvNS4_8identityES11_S1B_vS1C_EENS_8epilogue10collective6detail29Sm90TmaWarpSpecializedAdapterINS1F_15DefaultEpilogueIfSJ_SJ_NS1E_6thread17LinearCombinationIfLi1EffLNS1J_9ScaleType4KindE0ELNS_15FloatRoundStyleE2EfEENS1_15EpilogueDefaultEEEEEvvEEEEvNT_6ParamsE,"",@"SHT_CUDA_INFO"
	.sectionflags	@""
	.align	4


	//----- nvinfo : EIATTR_CUDA_API_VERSION
	.align		4
        /*0000*/ 	.byte	0x04, 0x37
        /*0002*/ 	.short	(.L_21 - .L_20)
.L_20:
        /*0004*/ 	.word	0x00000082


	//----- nvinfo : EIATTR_KPARAM_INFO
	.align		4
.L_21:
        /*0008*/ 	.byte	0x04, 0x17
        /*000a*/ 	.short	(.L_23 - .L_22)
.L_22:
        /*000c*/ 	.word	0x00000000
        /*0010*/ 	.short	0x0000
        /*0012*/ 	.short	0x0070
        /*0014*/ 	.byte	0x00, 0xf0, 0x01, 0x10


	//----- nvinfo : EIATTR_SPARSE_MMA_MASK
	.align		4
.L_23:
        /*0018*/ 	.byte	0x03, 0x50
        /*001a*/ 	.short	0x0000


	//----- nvinfo : EIATTR_MAXREG_COUNT
	.align		4
        /*001c*/ 	.byte	0x03, 0x1b
        /*001e*/ 	.short	0x00a8


	//----- nvinfo : EIATTR_NUM_BARRIERS
	.align		4
        /*0020*/ 	.byte	0x02, 0x4c
        /*0022*/ 	.byte	0x01
	.zero		1


	//----- nvinfo : EIATTR_EXTERNS
	.align		4
        /*0024*/ 	.byte	0x04, 0x0f
        /*0026*/ 	.short	(.L_25 - .L_24)


	//   ....[0]....
	.align		4
.L_24:
        /*0028*/ 	.word	index@(__assertfail)


	//----- nvinfo : EIATTR_MERCURY_ISA_VERSION
	.align		4
.L_25:
        /*002c*/ 	.byte	0x03, 0x5f
        /*002e*/ 	.short	0x0101


	//----- nvinfo : EIATTR_INT_WARP_WIDE_INSTR_OFFSETS
	.align		4
        /*0030*/ 	.byte	0x04, 0x31
        /*0032*/ 	.short	(.L_27 - .L_26)


	//   ....[0]....
.L_26:
        /*0034*/ 	.word	0x000003b0


	//   ....[1]....
        /*0038*/ 	.word	0x000003e0


	//   ....[2]....
        /*003c*/ 	.word	0x000004c0


	//----- nvinfo : EIATTR_COOP_GROUP_MASK_REGIDS
	.align		4
.L_27:
        /*0040*/ 	.byte	0x04, 0x29
        /*0042*/ 	.short	(.L_29 - .L_28)


	//   ....[0]....
.L_28:
        /*0044*/ 	.word	0xffffffff


	//   ....[1]....
        /*0048*/ 	.word	0xffffffff


	//   ....[2]....
        /*004c*/ 	.word	0xffffffff


	//   ....[3]....
        /*0050*/ 	.word	0xffffffff


	//   ....[4]....
        /*0054*/ 	.word	0xffffffff


	//----- nvinfo : EIATTR_COOP_GROUP_INSTR_OFFSETS
	.align		4
.L_29:
        /*0058*/ 	.byte	0x04, 0x28
        /*005a*/ 	.short	(.L_31 - .L_30)


	//   ....[0]....
.L_30:
        /*005c*/ 	.word	0x00000060


	//   ....[1]....
        /*0060*/ 	.word	0x00000070


	//   ....[2]....
        /*0064*/ 	.word	0x00000130


	//   ....[3]....
        /*0068*/ 	.word	0x000002c0


	//   ....[4]....
        /*006c*/ 	.word	0x00000f70


	//----- nvinfo : EIATTR_REG_RECONFIG
	.align		4
.L_31:
        /*0070*/ 	.byte	0x01, 0x54
	.zero		2


	//----- nvinfo : EIATTR_SYSCALL_OFFSETS
	.align		4
        /*0074*/ 	.byte	0x04, 0x46
        /*0076*/ 	.short	(.L_33 - .L_32)


	//   ....[0]....
.L_32:
        /*0078*/ 	.word	0x00001130


	//----- nvinfo : EIATTR_MBARRIER_INSTR_OFFSETS
	.align		4
.L_33:
        /*007c*/ 	.byte	0x04, 0x39
        /*007e*/ 	.short	(.L_35 - .L_34)


	//   ....[0]....
.L_34:
        /*0080*/ 	.word	0x00000230
        /*0084*/ 	.word	0x000000ff
        /*0088*/ 	.word	0x00000000
        /*008c*/ 	.short	0x0100
        /*008e*/ 	.byte	0x08
	.zero		1


	//   ....[1]....
        /*0090*/ 	.word	0x00000240
        /*0094*/ 	.word	0x000000ff
        /*0098*/ 	.word	0x00000020
        /*009c*/ 	.short	0x0100
        /*009e*/ 	.byte	0x08
	.zero		1


	//   ....[2]....
        /*00a0*/ 	.word	0x00000250
        /*00a4*/ 	.word	0x000000ff
        /*00a8*/ 	.word	0x00000008
        /*00ac*/ 	.short	0x0100
        /*00ae*/ 	.byte	0x08
	.zero		1


	//   ....[3]....
        /*00b0*/ 	.word	0x00000260
        /*00b4*/ 	.word	0x000000ff
        /*00b8*/ 	.word	0x00000028
        /*00bc*/ 	.short	0x0100
        /*00be*/ 	.byte	0x08
	.zero		1


	//   ....[4]....
        /*00c0*/ 	.word	0x00000270
        /*00c4*/ 	.word	0x000000ff
        /*00c8*/ 	.word	0x00000010
        /*00cc*/ 	.short	0x0100
        /*00ce*/ 	.byte	0x08
	.zero		1


	//   ....[5]....
        /*00d0*/ 	.word	0x00000280
        /*00d4*/ 	.word	0x000000ff
        /*00d8*/ 	.word	0x00000030
        /*00dc*/ 	.short	0x0100
        /*00de*/ 	.byte	0x08
	.zero		1


	//   ....[6]....
        /*00e0*/ 	.word	0x00000290
        /*00e4*/ 	.word	0x000000ff
        /*00e8*/ 	.word	0x00000018
        /*00ec*/ 	.short	0x0100
        /*00ee*/ 	.byte	0x08
	.zero		1


	//   ....[7]....
        /*00f0*/ 	.word	0x000002a0
        /*00f4*/ 	.word	0x000000ff
        /*00f8*/ 	.word	0x00000038
        /*00fc*/ 	.short	0x0100
        /*00fe*/ 	.byte	0x08
	.zero		1


	//   ....[8]....
        /*0100*/ 	.word	0x00000530
        /*0104*/ 	.word	0x000000ff
        /*0108*/ 	.word	0x00000050
        /*010c*/ 	.short	0x0100
        /*010e*/ 	.byte	0x06
	.zero		1


	//   ....[9]....
        /*0110*/ 	.word	0x00000590
        /*0114*/ 	.word	0x000000ff
        /*0118*/ 	.word	0x00000058
        /*011c*/ 	.short	0x0100
        /*011e*/ 	.byte	0x06
	.zero		1


	//   ....[10]....
        /*0120*/ 	.word	0x000011b0
        /*0124*/ 	.word	0x00000003
        /*0128*/ 	.word	0x00000000
        /*012c*/ 	.short	0x010a
        /*012e*/ 	.byte	0x3f
	.zero		1


	//   ....[11]....
        /*0130*/ 	.word	0x000011f0
        /*0134*/ 	.word	0x00000003
        /*0138*/ 	.word	0x00000000
        /*013c*/ 	.short	0x010a
        /*013e*/ 	.byte	0x3f
	.zero		1


	//   ....[12]....
        /*0140*/ 	.word	0x000016d0
        /*0144*/ 	.word	0x000000ff
        /*0148*/ 	.word	0x00000000
        /*014c*/ 	.short	0x010a
        /*014e*/ 	.byte	0x08
	.zero		1


	//   ....[13]....
        /*0150*/ 	.word	0x00001710
        /*0154*/ 	.word	0x000000ff
        /*0158*/ 	.word	0x00000000
        /*015c*/ 	.short	0x010a
        /*015e*/ 	.byte	0x08
	.zero		1


	//   ....[14]....
        /*0160*/ 	.word	0x00001ab0
        /*0164*/ 	.word	0x000000ff
        /*0168*/ 	.word	0x00000000
        /*016c*/ 	.short	0x0101
        /*016e*/ 	.byte	0x08
	.zero		1


	//   ....[15]....
        /*0170*/ 	.word	0x00001c90
        /*0174*/ 	.word	0x000000ff
        /*0178*/ 	.word	0x00000000
        /*017c*/ 	.short	0x0101
        /*017e*/ 	.byte	0x04
	.zero		1


	//   ....[16]....
        /*0180*/ 	.word	0x000095a0
        /*0184*/ 	.word	0x0000000c
        /*0188*/ 	.word	0x00000020
        /*018c*/ 	.short	0x010a
        /*018e*/ 	.byte	0x3f
	.zero		1


	//   ....[17]....
        /*0190*/ 	.word	0x00009960
        /*0194*/ 	.word	0x00000005
        /*0198*/ 	.word	0x00000058
        /*019c*/ 	.short	0x0101
        /*019e*/ 	.byte	0x3f
	.zero		1


	//   ....[18]....
        /*01a0*/ 	.word	0x0000a060
        /*01a4*/ 	.word	0x00000007
        /*01a8*/ 	.word	0x00000000
        /*01ac*/ 	.short	0x010a
        /*01ae*/ 	.byte	0x3f
	.zero		1


	//   ....[19]....
        /*01b0*/ 	.word	0x0000a0e0
        /*01b4*/ 	.word	0x00000006
        /*01b8*/ 	.word	0x00000000
        /*01bc*/ 	.short	0x010a
        /*01be*/ 	.byte	0x3f
	.zero		1


	//   ....[20]....
        /*01c0*/ 	.word	0x0000a170
        /*01c4*/ 	.word	0x00000007
        /*01c8*/ 	.word	0x00000000
        /*01cc*/ 	.short	0x010a
        /*01ce*/ 	.byte	0x3f
	.zero		1


	//   ....[21]....
        /*01d0*/ 	.word	0x0000a200
        /*01d4*/ 	.word	0x00000005
        /*01d8*/ 	.word	0x00000000
        /*01dc*/ 	.short	0x010a
        /*01de*/ 	.byte	0x3f
	.zero		1


	//   ....[22]....
        /*01e0*/ 	.word	0x0000a260
        /*01e4*/ 	.word	0x00000003
        /*01e8*/ 	.word	0x00000000
        /*01ec*/ 	.short	0x010a
        /*01ee*/ 	.byte	0x3f
	.zero		1


	//   ....[23]....
        /*01f0*/ 	.word	0x0000a2c0
        /*01f4*/ 	.word	0x00000004
        /*01f8*/ 	.word	0x00000000
        /*01fc*/ 	.short	0x010a
        /*01fe*/ 	.byte	0x3f
	.zero		1


	//   ....[24]....
        /*0200*/ 	.word	0x0000a390
        /*0204*/ 	.word	0x0000000c
        /*0208*/ 	.word	0x00000020
        /*020c*/ 	.short	0x010a
        /*020e*/ 	.byte	0x3f
	.zero		1


	//   ....[25]....
        /*0210*/ 	.word	0x0000a460
        /*0214*/ 	.word	0x00000007
        /*0218*/ 	.word	0x00000000
        /*021c*/ 	.short	0x010a
        /*021e*/ 	.byte	0x3f
	.zero		1


	//   ....[26]....
        /*0220*/ 	.word	0x0000a4b0
        /*0224*/ 	.word	0x00000006
        /*0228*/ 	.word	0x00000000
        /*022c*/ 	.short	0x010a
        /*022e*/ 	.byte	0x3f
	.zero		1


	//   ....[27]....
        /*0230*/ 	.word	0x0000a500
        /*0234*/ 	.word	0x00000007
        /*0238*/ 	.word	0x00000000
        /*023c*/ 	.short	0x010a
        /*023e*/ 	.byte	0x3f
	.zero		1


	//----- nvinfo : EIATTR_NUM_MBARRIERS
	.align		4
.L_35:
        /*0240*/ 	.byte	0x03, 0x38
        /*0242*/ 	.short	0x000a


	//----- nvinfo : EIATTR_EXIT_INSTR_OFFSETS
	.align		4
        /*0244*/ 	.byte	0x04, 0x1c
        /*0246*/ 	.short	(.L_37 - .L_36)


	//   ....[0]....
.L_36:
        /*0248*/ 	.word	0x000005e0


	//   ....[1]....
        /*024c*/ 	.word	0x00000ea0


	//   ....[2]....
        /*0250*/ 	.word	0x00008c10


	//   ....[3]....
        /*0254*/ 	.word	0x00009240


	//   ....[4]....
        /*0258*/ 	.word	0x0000a250


	//----- nvinfo : EIATTR_MAX_THREADS
	.align		4
.L_37:
        /*025c*/ 	.byte	0x04, 0x05
        /*025e*/ 	.short	(.L_39 - .L_38)
.L_38:
        /*0260*/ 	.word	0x00000180
        /*0264*/ 	.word	0x00000001
        /*0268*/ 	.word	0x00000001


	//----- nvinfo : EIATTR_CRS_STACK_SIZE
	.align		4
.L_39:
        /*026c*/ 	.byte	0x04, 0x1e
        /*026e*/ 	.short	(.L_41 - .L_40)
.L_40:
        /*0270*/ 	.word	0x00000000


	//----- nvinfo : EIATTR_CBANK_PARAM_SIZE
	.align		4
.L_41:
        /*0274*/ 	.byte	0x03, 0x19
        /*0276*/ 	.short	0x0470


	//----- nvinfo : EIATTR_PARAM_CBANK
	.align		4
        /*0278*/ 	.byte	0x04, 0x0a
        /*027a*/ 	.short	(.L_43 - .L_42)
	.align		4
.L_42:
        /*027c*/ 	.word	index@(.nv.constant0._ZN7cutlass13device_kernelINS_4gemm6kernel13GemmUniversalIN4cute5tupleIJiiiiEEENS1_10collective13CollectiveMmaINS1_34MainloopSm90TmaGmmaWarpSpecializedILi4ENS5_IJNS4_1CILi1EEESB_SB_EEENS1_35KernelTmaWarpSpecializedCooperativeEEENS5_IJNSA_ILi256EEENSA_ILi128EEENSA_ILi32EEEEEEfNS5_IJlSB_lEEEfSJ_NS4_8TiledMMAINS4_8MMA_AtomIJNS4_4SM904GMMA30MMA_64x128x8_F32TF32TF32_SS_TNILNSN_7ScaleInE1ELSP_1EEEEEENS4_6LayoutINS5_IJNSA_ILi2EEESB_SB_EEENS5_IJSB_NSA_ILi0EEESV_EEEEENS5_IJNS4_10UnderscoreESY_SY_EEEEENS4_13SM90_TMA_LOADENS4_14ComposedLayoutINS4_7SwizzleILi3ELi4ELi3EEENS4_18smem_ptr_flag_bitsILi32EEENSS_INS5_IJNSA_ILi8EEESH_EEENS5_IJSH_SB_EEEEEEEvNS4_8identityES11_S1B_vS1C_EENS_8epilogue10collective6detail29Sm90TmaWarpSpecializedAdapterINS1F_15DefaultEpilogueIfSJ_SJ_NS1E_6thread17LinearCombinationIfLi1EffLNS1J_9ScaleType4KindE0ELNS_15FloatRoundStyleE2EfEENS1_15EpilogueDefaultEEEEEvvEEEEvNT_6ParamsE)
        /*0280*/ 	.short	0x0210
        /*0282*/ 	.short	0x0470


	//----- nvinfo : EIATTR_SW_WAR
	.align		4
.L_43:
        /*0284*/ 	.byte	0x04, 0x36
        /*0286*/ 	.short	(.L_45 - .L_44)
.L_44:
        /*0288*/ 	.word	0x00000008
.L_45:


//--------------------- .nv.callgraph             --------------------------
	.section	.nv.callgraph,"",@"SHT_CUDA_CALLGRAPH"
	.align	4
	.sectionentsize	8
	.align		4
        /*0000*/ 	.word	0x00000000
	.align		4
        /*0004*/ 	.word	0xffffffff
	.align		4
        /*0008*/ 	.word	index@(_ZN7cutlass13device_kernelINS_4gemm6kernel13GemmUniversalIN4cute5tupleIJiiiiEEENS1_10collective13CollectiveMmaINS1_34MainloopSm90TmaGmmaWarpSpecializedILi4ENS5_IJNS4_1CILi1EEESB_SB_EEENS1_35KernelTmaWarpSpecializedCooperativeEEENS5_IJNSA_ILi256EEENSA_ILi128EEENSA_ILi32EEEEEEfNS5_IJlSB_lEEEfSJ_NS4_8TiledMMAINS4_8MMA_AtomIJNS4_4SM904GMMA30MMA_64x128x8_F32TF32TF32_SS_TNILNSN_7ScaleInE1ELSP_1EEEEEENS4_6LayoutINS5_IJNSA_ILi2EEESB_SB_EEENS5_IJSB_NSA_ILi0EEESV_EEEEENS5_IJNS4_10UnderscoreESY_SY_EEEEENS4_13SM90_TMA_LOADENS4_14ComposedLayoutINS4_7SwizzleILi3ELi4ELi3EEENS4_18smem_ptr_flag_bitsILi32EEENSS_INS5_IJNSA_ILi8EEESH_EEENS5_IJSH_SB_EEEEEEEvNS4_8identityES11_S1B_vS1C_EENS_8epilogue10collective6detail29Sm90TmaWarpSpecializedAdapterINS1F_15DefaultEpilogueIfSJ_SJ_NS1E_6thread17LinearCombinationIfLi1EffLNS1J_9ScaleType4KindE0ELNS_15FloatRoundStyleE2EfEENS1_15EpilogueDefaultEEEEEvvEEEEvNT_6ParamsE)
	.align		4
        /*000c*/ 	.word	index@(__assertfail)
	.align		4
        /*0010*/ 	.word	0x00000000
	.align		4
        /*0014*/ 	.word	0xfffffffe
	.align		4
        /*0018*/ 	.word	0x00000000
	.align		4
        /*001c*/ 	.word	0xfffffffd
	.align		4
        /*0020*/ 	.word	0x00000000
	.align		4
        /*0024*/ 	.word	0xfffffffc


//--------------------- .nv.constant4             --------------------------
	.section	.nv.constant4,"a",@progbits
	.align	8
	.align		8
.nv.constant4:
        /*0000*/ 	.dword	__assertfail
	.align		8
        /*0008*/ 	.dword	__unnamed_1
	.align		8
        /*0010*/ 	.dword	_ZN40_INTERNAL_dfef9d5d_4_k_cu_a01a2833_295324cuda3std3__45__cpo5beginE
	.align		8
        /*0018*/ 	.dword	_ZN40_INTERNAL_dfef9d5d_4_k_cu_a01a2833_295324cuda3std3__45__cpo3endE
	.align		8
        /*0020*/ 	.dword	_ZN40_INTERNAL_dfef9d5d_4_k_cu_a01a2833_295324cuda3std3__45__cpo6cbeginE
	.align		8
        /*0028*/ 	.dword	_ZN40_INTERNAL_dfef9d5d_4_k_cu_a01a2833_295324cuda3std3__45__cpo4cendE
	.align		8
        /*0030*/ 	.dword	_ZN40_INTERNAL_dfef9d5d_4_k_cu_a01a2833_295324cuda3std3__442_GLOBAL__N__dfef9d5d_4_k_cu_a01a2833_295326ignoreE
	.align		8
        /*0038*/ 	.dword	_ZN40_INTERNAL_dfef9d5d_4_k_cu_a01a2833_295324cuda3std3__419piecewise_constructE
	.align		8
        /*0040*/ 	.dword	_ZN40_INTERNAL_dfef9d5d_4_k_cu_a01a2833_295324cuda3std3__48in_placeE
	.align		8
        /*0048*/ 	.dword	_ZN40_INTERNAL_dfef9d5d_4_k_cu_a01a2833_295324cuda3std6ranges3__45__cpo4swapE
	.align		8
        /*0050*/ 	.dword	_ZN40_INTERNAL_dfef9d5d_4_k_cu_a01a2833_295324cuda3std6ranges3__45__cpo9iter_moveE
	.align		8
        /*0058*/ 	.dword	_ZN40_INTERNAL_dfef9d5d_4_k_cu_a01a2833_295324cute7productE
	.align		8
        /*0060*/ 	.dword	_ZN40_INTERNAL_dfef9d5d_4_k_cu_a01a2833_295324cute1_E
	.align		8
        /*0068*/ 	.dword	$str$22
	.align		8
        /*0070*/ 	.dword	$str$23


//--------------------- .text._ZN7cutlass13device_kernelINS_4gemm6kernel13GemmUniversalIN4cute5tupleIJiiiiEEENS1_10collective13CollectiveMmaINS1_34MainloopSm90TmaGmmaWarpSpecializedILi4ENS5_IJNS4_1CILi1EEESB_SB_EEENS1_35KernelTmaWarpSpecializedCooperativeEEENS5_IJNSA_ILi256EEENSA_ILi128EEENSA_ILi32EEEEEEfNS5_IJlSB_lEEEfSJ_NS4_8TiledMMAINS4_8MMA_AtomIJNS4_4SM904GMMA30MMA_64x128x8_F32TF32TF32_SS_TNILNSN_7ScaleInE1ELSP_1EEEEEENS4_6LayoutINS5_IJNSA_ILi2EEESB_SB_EEENS5_IJSB_NSA_ILi0EEESV_EEEEENS5_IJNS4_10UnderscoreESY_SY_EEEEENS4_13SM90_TMA_LOADENS4_14ComposedLayoutINS4_7SwizzleILi3ELi4ELi3EEENS4_18smem_ptr_flag_bitsILi32EEENSS_INS5_IJNSA_ILi8EEESH_EEENS5_IJSH_SB_EEEEEEEvNS4_8identityES11_S1B_vS1C_EENS_8epilogue10collective6detail29Sm90TmaWarpSpecializedAdapterINS1F_15DefaultEpilogueIfSJ_SJ_NS1E_6thread17LinearCombinationIfLi1EffLNS1J_9ScaleType4KindE0ELNS_15FloatRoundStyleE2EfEENS1_15EpilogueDefaultEEEEEvvEEEEvNT_6ParamsE --------------------------
	.section	.text._ZN7cutlass13device_kernelINS_4gemm6kernel13GemmUniversalIN4cute5tupleIJiiiiEEENS1_10collective13CollectiveMmaINS1_34MainloopSm90TmaGmmaWarpSpecializedILi4ENS5_IJNS4_1CILi1EEESB_SB_EEENS1_35KernelTmaWarpSpecializedCooperativeEEENS5_IJNSA_ILi256EEENSA_ILi128EEENSA_ILi32EEEEEEfNS5_IJlSB_lEEEfSJ_NS4_8TiledMMAINS4_8MMA_AtomIJNS4_4SM904GMMA30MMA_64x128x8_F32TF32TF32_SS_TNILNSN_7ScaleInE1ELSP_1EEEEEENS4_6LayoutINS5_IJNSA_ILi2EEESB_SB_EEENS5_IJSB_NSA_ILi0EEESV_EEEEENS5_IJNS4_10UnderscoreESY_SY_EEEEENS4_13SM90_TMA_LOADENS4_14ComposedLayoutINS4_7SwizzleILi3ELi4ELi3EEENS4_18smem_ptr_flag_bitsILi32EEENSS_INS5_IJNSA_ILi8EEESH_EEENS5_IJSH_SB_EEEEEEEvNS4_8identityES11_S1B_vS1C_EENS_8epilogue10collective6detail29Sm90TmaWarpSpecializedAdapterINS1F_15DefaultEpilogueIfSJ_SJ_NS1E_6thread17LinearCombinationIfLi1EffLNS1J_9ScaleType4KindE0ELNS_15FloatRoundStyleE2EfEENS1_15EpilogueDefaultEEEEEvvEEEEvNT_6ParamsE,"ax",@progbits
	.align	128
.text._ZN7cutlass13device_kernelINS_4gemm6kernel13GemmUniversalIN4cute5tupleIJiiiiEEENS1_10collective13CollectiveMmaINS1_34MainloopSm90TmaGmmaWarpSpecializedILi4ENS5_IJNS4_1CILi1EEESB_SB_EEENS1_35KernelTmaWarpSpecializedCooperativeEEENS5_IJNSA_ILi256EEENSA_ILi128EEENSA_ILi32EEEEEEfNS5_IJlSB_lEEEfSJ_NS4_8TiledMMAINS4_8MMA_AtomIJNS4_4SM904GMMA30MMA_64x128x8_F32TF32TF32_SS_TNILNSN_7ScaleInE1ELSP_1EEEEEENS4_6LayoutINS5_IJNSA_ILi2EEESB_SB_EEENS5_IJSB_NSA_ILi0EEESV_EEEEENS5_IJNS4_10UnderscoreESY_SY_EEEEENS4_13SM90_TMA_LOADENS4_14ComposedLayoutINS4_7SwizzleILi3ELi4ELi3EEENS4_18smem_ptr_flag_bitsILi32EEENSS_INS5_IJNSA_ILi8EEESH_EEENS5_IJSH_SB_EEEEEEEvNS4_8identityES11_S1B_vS1C_EENS_8epilogue10collective6detail29Sm90TmaWarpSpecializedAdapterINS1F_15DefaultEpilogueIfSJ_SJ_NS1E_6thread17LinearCombinationIfLi1EffLNS1J_9ScaleType4KindE0ELNS_15FloatRoundStyleE2EfEENS1_15EpilogueDefaultEEEEEvvEEEEvNT_6ParamsE:
        .type           _ZN7cutlass13device_kernelINS_4gemm6kernel13GemmUniversalIN4cute5tupleIJiiiiEEENS1_10collective13CollectiveMmaINS1_34MainloopSm90TmaGmmaWarpSpecializedILi4ENS5_IJNS4_1CILi1EEESB_SB_EEENS1_35KernelTmaWarpSpecializedCooperativeEEENS5_IJNSA_ILi256EEENSA_ILi128EEENSA_ILi32EEEEEEfNS5_IJlSB_lEEEfSJ_NS4_8TiledMMAINS4_8MMA_AtomIJNS4_4SM904GMMA30MMA_64x128x8_F32TF32TF32_SS_TNILNSN_7ScaleInE1ELSP_1EEEEEENS4_6LayoutINS5_IJNSA_ILi2EEESB_SB_EEENS5_IJSB_NSA_ILi0EEESV_EEEEENS5_IJNS4_10UnderscoreESY_SY_EEEEENS4_13SM90_TMA_LOADENS4_14ComposedLayoutINS4_7SwizzleILi3ELi4ELi3EEENS4_18smem_ptr_flag_bitsILi32EEENSS_INS5_IJNSA_ILi8EEESH_EEENS5_IJSH_SB_EEEEEEEvNS4_8identityES11_S1B_vS1C_EENS_8epilogue10collective6detail29Sm90TmaWarpSpecializedAdapterINS1F_15DefaultEpilogueIfSJ_SJ_NS1E_6thread17LinearCombinationIfLi1EffLNS1J_9ScaleType4KindE0ELNS_15FloatRoundStyleE2EfEENS1_15EpilogueDefaultEEEEEvvEEEEvNT_6ParamsE,@function
        .size           _ZN7cutlass13device_kernelINS_4gemm6kernel13GemmUniversalIN4cute5tupleIJiiiiEEENS1_10collective13CollectiveMmaINS1_34MainloopSm90TmaGmmaWarpSpecializedILi4ENS5_IJNS4_1CILi1EEESB_SB_EEENS1_35KernelTmaWarpSpecializedCooperativeEEENS5_IJNSA_ILi256EEENSA_ILi128EEENSA_ILi32EEEEEEfNS5_IJlSB_lEEEfSJ_NS4_8TiledMMAINS4_8MMA_AtomIJNS4_4SM904GMMA30MMA_64x128x8_F32TF32TF32_SS_TNILNSN_7ScaleInE1ELSP_1EEEEEENS4_6LayoutINS5_IJNSA_ILi2EEESB_SB_EEENS5_IJSB_NSA_ILi0EEESV_EEEEENS5_IJNS4_10UnderscoreESY_SY_EEEEENS4_13SM90_TMA_LOADENS4_14ComposedLayoutINS4_7SwizzleILi3ELi4ELi3EEENS4_18smem_ptr_flag_bitsILi32EEENSS_INS5_IJNSA_ILi8EEESH_EEENS5_IJSH_SB_EEEEEEEvNS4_8identityES11_S1B_vS1C_EENS_8epilogue10collective6detail29Sm90TmaWarpSpecializedAdapterINS1F_15DefaultEpilogueIfSJ_SJ_NS1E_6thread17LinearCombinationIfLi1EffLNS1J_9ScaleType4KindE0ELNS_15FloatRoundStyleE2EfEENS1_15EpilogueDefaultEEEEEvvEEEEvNT_6ParamsE,(.L_x_320 - _ZN7cutlass13device_kernelINS_4gemm6kernel13GemmUniversalIN4cute5tupleIJiiiiEEENS1_10collective13CollectiveMmaINS1_34MainloopSm90TmaGmmaWarpSpecializedILi4ENS5_IJNS4_1CILi1EEESB_SB_EEENS1_35KernelTmaWarpSpecializedCooperativeEEENS5_IJNSA_ILi256EEENSA_ILi128EEENSA_ILi32EEEEEEfNS5_IJlSB_lEEEfSJ_NS4_8TiledMMAINS4_8MMA_AtomIJNS4_4SM904GMMA30MMA_64x128x8_F32TF32TF32_SS_TNILNSN_7ScaleInE1ELSP_1EEEEEENS4_6LayoutINS5_IJNSA_ILi2EEESB_SB_EEENS5_IJSB_NSA_ILi0EEESV_EEEEENS5_IJNS4_10UnderscoreESY_SY_EEEEENS4_13SM90_TMA_LOADENS4_14ComposedLayoutINS4_7SwizzleILi3ELi4ELi3EEENS4_18smem_ptr_flag_bitsILi32EEENSS_INS5_IJNSA_ILi8EEESH_EEENS5_IJSH_SB_EEEEEEEvNS4_8identityES11_S1B_vS1C_EENS_8epilogue10collective6detail29Sm90TmaWarpSpecializedAdapterINS1F_15DefaultEpilogueIfSJ_SJ_NS1E_6thread17LinearCombinationIfLi1EffLNS1J_9ScaleType4KindE0ELNS_15FloatRoundStyleE2EfEENS1_15EpilogueDefaultEEEEEvvEEEEvNT_6ParamsE)
        .other          _ZN7cutlass13device_kernelINS_4gemm6kernel13GemmUniversalIN4cute5tupleIJiiiiEEENS1_10collective13CollectiveMmaINS1_34MainloopSm90TmaGmmaWarpSpecializedILi4ENS5_IJNS4_1CILi1EEESB_SB_EEENS1_35KernelTmaWarpSpecializedCooperativeEEENS5_IJNSA_ILi256EEENSA_ILi128EEENSA_ILi32EEEEEEfNS5_IJlSB_lEEEfSJ_NS4_8TiledMMAINS4_8MMA_AtomIJNS4_4SM904GMMA30MMA_64x128x8_F32TF32TF32_SS_TNILNSN_7ScaleInE1ELSP_1EEEEEENS4_6LayoutINS5_IJNSA_ILi2EEESB_SB_EEENS5_IJSB_NSA_ILi0EEESV_EEEEENS5_IJNS4_10UnderscoreESY_SY_EEEEENS4_13SM90_TMA_LOADENS4_14ComposedLayoutINS4_7SwizzleILi3ELi4ELi3EEENS4_18smem_ptr_flag_bitsILi32EEENSS_INS5_IJNSA_ILi8EEESH_EEENS5_IJSH_SB_EEEEEEEvNS4_8identityES11_S1B_vS1C_EENS_8epilogue10collective6detail29Sm90TmaWarpSpecializedAdapterINS1F_15DefaultEpilogueIfSJ_SJ_NS1E_6thread17LinearCombinationIfLi1EffLNS1J_9ScaleType4KindE0ELNS_15FloatRoundStyleE2EfEENS1_15EpilogueDefaultEEEEEvvEEEEvNT_6ParamsE,@"STO_CUDA_ENTRY STV_DEFAULT"
_ZN7cutlass13device_kernelINS_4gemm6kernel13GemmUniversalIN4cute5tupleIJiiiiEEENS1_10collective13CollectiveMmaINS1_34MainloopSm90TmaGmmaWarpSpecializedILi4ENS5_IJNS4_1CILi1EEESB_SB_EEENS1_35KernelTmaWarpSpecializedCooperativeEEENS5_IJNSA_ILi256EEENSA_ILi128EEENSA_ILi32EEEEEEfNS5_IJlSB_lEEEfSJ_NS4_8TiledMMAINS4_8MMA_AtomIJNS4_4SM904GMMA30MMA_64x128x8_F32TF32TF32_SS_TNILNSN_7ScaleInE1ELSP_1EEEEEENS4_6LayoutINS5_IJNSA_ILi2EEESB_SB_EEENS5_IJSB_NSA_ILi0EEESV_EEEEENS5_IJNS4_10UnderscoreESY_SY_EEEEENS4_13SM90_TMA_LOADENS4_14ComposedLayoutINS4_7SwizzleILi3ELi4ELi3EEENS4_18smem_ptr_flag_bitsILi32EEENSS_INS5_IJNSA_ILi8EEESH_EEENS5_IJSH_SB_EEEEEEEvNS4_8identityES11_S1B_vS1C_EENS_8epilogue10collective6detail29Sm90TmaWarpSpecializedAdapterINS1F_15DefaultEpilogueIfSJ_SJ_NS1E_6thread17LinearCombinationIfLi1EffLNS1J_9ScaleType4KindE0ELNS_15FloatRoundStyleE2EfEENS1_15EpilogueDefaultEEEEEvvEEEEvNT_6ParamsE:
[----:B------:R-:W0:Y:S01]  /*0000*/  LDC R1, c[0x0][0x28] ;  /* 0x00000a00ff017b82 */ /* 0x000e220000000800 */
[----:B------:R-:W1:Y:S01]  /*0010*/  S2R R18, SR_TID.X ;  /* 0x0000000000127919 */ /* 0x000e620000002100 */
[----:B------:R-:W-:Y:S01]  /*0020*/  ELECT P0, URZ, PT ;  /* 0x00000000003f782f */ /* 0x000fe20003800000 */
[----:B------:R-:W-:Y:S01]  /*0030*/  BSSY B0, `(.L_x_0) ;  /* 0x000000f000007945 */ /* 0x000fe20003800000 */
[--C-:B-1----:R-:W-:Y:S02]  /*0040*/  SHF.R.U32.HI R0, RZ, 0x5, R18.reuse ;  /* 0x00000005ff007819 */ /* 0x102fe40000011612 */
[----:B------:R-:W-:-:S03]  /*0050*/  SHF.R.U32.HI R22, RZ, 0x7, R18 ;  /* 0x00000007ff167819 */ /* 0x000fc60000011612 */
[----:B------:R-:W1:Y:S04]  /*0060*/  SHFL.IDX PT, R5, R0, RZ, 0x1f ;  /* 0x00001fff00057589 */ /* 0x000e6800000e0000 */
[----:B------:R2:W3:Y:S01]  /*0070*/  SHFL.IDX PT, R8, R22, RZ, 0x1f ;  /* 0x00001fff16087589 */ /* 0x0004e200000e0000 */
[----:B-1----:R-:W-:-:S13]  /*0080*/  ISETP.NE.OR P0, PT, R5, RZ, !P0 ;  /* 0x000000ff0500720c */ /* 0x002fda0004705670 */
[----:B0-23--:R-:W-:Y:S05]  /*0090*/  @P0 BRA `(.L_x_1) ;  /* 0x0000000000200947 */ /* 0x00dfea0003800000 */
[----:B------:R-:W-:Y:S02]  /*00a0*/  ULDC.64 UR4, c[0x0][0x198] ;  /* 0x0000660000047ab9 */ /* 0x000fe40000000a00 */
[----:B------:R-:W-:Y:S02]  /*00b0*/  UIADD3 UR6, UP0, UR4, 0xf0, URZ ;  /* 0x000000f004067890 */ /* 0x000fe4000ff1e03f */
[----:B------:R-:W-:Y:S02]  /*00c0*/  UIADD3 UR4, UP1, UR4, 0x1f0, URZ ;  /* 0x000001f004047890 */ /* 0x000fe4000ff3e03f */
[----:B------:R-:W-:Y:S02]  /*00d0*/  UIADD3.X UR7, URZ, UR5, URZ, UP0, !UPT ;  /* 0x000000053f077290 */ /* 0x000fe400087fe43f */
[----:B------:R-:W-:-:S07]  /*00e0*/  UIADD3.X UR5, URZ, UR5, URZ, UP1, !UPT ;  /* 0x000000053f057290 */ /* 0x000fce0008ffe43f */
[----:B------:R0:W-:Y:S02]  /*00f0*/  UTMACCTL.PF [UR6] ;  /* 0x00000000060079b9 */ /* 0x0001e40008040000 */
[----:B------:R0:W-:Y:S02]  /*0100*/  UTMACCTL.PF [UR4] ;  /* 0x00000000040079b9 */ /* 0x0001e40008040000 */
[----:B0-----:R-:W-:Y:S01]  /*0110*/  NOP ;  /* 0x0000000000007918 */ /* 0x001fe20000000000 */
.L_x_1:
[----:B------:R-:W-:Y:S05]  /*0120*/  BSYNC B0 ;  /* 0x0000000000007941 */ /* 0x000fea0003800000 */
.L_x_0:
[----:B------:R-:W0:Y:S02]  /*0130*/  SHFL.IDX PT, R2, R0, RZ, 0x1f ;  /* 0x00001fff00027589 */ /* 0x000e2400000e0000 */
[----:B0-----:R-:W-:-:S13]  /*0140*/  ISETP.NE.AND P0, PT, R2, RZ, PT ;  /* 0x000000ff0200720c */ /* 0x001fda0003f05270 */
[----:B------:R-:W-:Y:S05]  /*0150*/  @P0 BRA `(.L_x_2) ;  /* 0x0000000000580947 */ /* 0x000fea0003800000 */
[----:B------:R-:W0:Y:S01]  /*0160*/  S2UR UR8, SR_CgaCtaId ;  /* 0x00000000000879c3 */ /* 0x000e220000008800 */
[----:B------:R-:W-:Y:S01]  /*0170*/  UMOV UR4, 0x400 ;  /* 0x0000040000047882 */ /* 0x000fe20000000000 */
[----:B------:R-:W-:Y:S01]  /*0180*/  UMOV UR5, 0x1 ;  /* 0x0000000100057882 */ /* 0x000fe20000000000 */
[----:B------:R-:W-:Y:S01]  /*0190*/  UMOV UR6, 0x100 ;  /* 0x0000010000067882 */ /* 0x000fe20000000000 */
[----:B------:R-:W-:Y:S01]  /*01a0*/  ELECT P0, URZ, PT ;  /* 0x00000000003f782f */ /* 0x000fe20003800000 */
[----:B------:R-:W-:-:S04]  /*01b0*/  UIADD3 UR6, -UR6, 0x100000, URZ ;  /* 0x0010000006067890 */ /* 0x000fc8000fffe13f */
[----:B------:R-:W-:Y:S02]  /*01c0*/  USHF.L.U32 UR7, UR6, 0xb, URZ ;  /* 0x0000000b06077899 */ /* 0x000fe4000800063f */
[----:B------:R-:W-:Y:S02]  /*01d0*/  USHF.L.U32 UR6, UR6, 0x1, URZ ;  /* 0x0000000106067899 */ /* 0x000fe4000800063f */
[----:B0-----:R-:W-:Y:S02]  /*01e0*/  ULEA UR8, UR8, UR4, 0x18 ;  /* 0x0000000408087291 */ /* 0x001fe4000f8ec03f */
[----:B------:R-:W-:-:S04]  /*01f0*/  UIADD3 UR4, -UR5, 0x100000, URZ ;  /* 0x0010000005047890 */ /* 0x000fc8000fffe13f */
[----:B------:R-:W-:Y:S02]  /*0200*/  USHF.L.U32 UR5, UR4, 0xb, URZ ;  /* 0x0000000b04057899 */ /* 0x000fe4000800063f */
[----:B------:R-:W-:Y:S01]  /*0210*/  USHF.L.U32 UR4, UR4, 0x1, URZ ;  /* 0x0000000104047899 */ /* 0x000fe2000800063f */
[----:B------:R-:W0:Y:S11]  /*0220*/  FENCE.VIEW.ASYNC.S ;  /* 0x00000000000073c6 */ /* 0x000e360000000000 */
[----:B0-----:R0:W1:Y:S01]  /*0230*/  SYNCS.EXCH.64 URZ, [UR8], UR4 ;  /* 0x00000004083f75b2 */ /* 0x0010620008000100 */
[----:B------:R0:W2:Y:S01]  /*0240*/  SYNCS.EXCH.64 URZ, [UR8+0x20], UR6 ;  /* 0x00002006083f75b2 */ /* 0x0000a20008000100 */
[----:B------:R0:W3:Y:S01]  /*0250*/  SYNCS.EXCH.64 URZ, [UR8+0x8], UR4 ;  /* 0x00000804083f75b2 */ /* 0x0000e20008000100 */
[----:B------:R0:W4:Y:S01]  /*0260*/  SYNCS.EXCH.64 URZ, [UR8+0x28], UR6 ;  /* 0x00002806083f75b2 */ /* 0x0001220008000100 */
[----:B------:R0:W0:Y:S01]  /*0270*/  SYNCS.EXCH.64 URZ, [UR8+0x10], UR4 ;  /* 0x00001004083f75b2 */ /* 0x0000220008000100 */
[----:B------:R0:W0:Y:S01]  /*0280*/  SYNCS.EXCH.64 URZ, [UR8+0x30], UR6 ;  /* 0x00003006083f75b2 */ /* 0x0000220008000100 */
[----:B------:R0:W0:Y:S01]  /*0290*/  SYNCS.EXCH.64 URZ, [UR8+0x18], UR4 ;  /* 0x00001804083f75b2 */ /* 0x0000220008000100 */
[----:B------:R0:W0:Y:S01]  /*02a0*/  SYNCS.EXCH.64 URZ, [UR8+0x38], UR6 ;  /* 0x00003806083f75b2 */ /* 0x0000220008000100 */
[----:B------:R-:W-:Y:S01]  /*02b0*/  NOP ;  /* 0x0000000000007918 */ /* 0x000fe20000000000 */
.L_x_2:
[----:B------:R-:W5:Y:S01]  /*02c0*/  SHFL.IDX PT, R0, R0, RZ, 0x1f ;  /* 0x00001fff00007589 */ /* 0x000f6200000e0000 */
[----:B------:R-:W1:Y:S01]  /*02d0*/  LDC R2, c[0x0][0x65c] ;  /* 0x00019700ff027b82 */ /* 0x000e620000000800 */
[----:B------:R-:W-:Y:S02]  /*02e0*/  ELECT P0, URZ, PT ;  /* 0x00000000003f782f */ /* 0x000fe40003800000 */
[----:B------:R-:W-:Y:S01]  /*02f0*/  SHF.R.S32.HI R6, RZ, 0x1f, R5 ;  /* 0x0000001fff067819 */ /* 0x000fe20000011405 */
[----:B------:R-:W2:Y:S01]  /*0300*/  S2R R3, SR_CTAID.Y ;  /* 0x0000000000037919 */ /* 0x000ea20000002600 */
[----:B0-----:R-:W-:Y:S01]  /*0310*/  UMOV UR4, 0x20 ;  /* 0x0000002000047882 */ /* 0x001fe20000000000 */
[----:B------:R-:W-:Y:S01]  /*0320*/  ISETP.NE.AND P2, PT, R8, RZ, PT ;  /* 0x000000ff0800720c */ /* 0x000fe20003f45270 */
[----:B------:R-:W-:Y:S01]  /*0330*/  NOP ;  /* 0x0000000000007918 */ /* 0x000fe20000000000 */
[----:B------:R-:W0:Y:S01]  /*0340*/  S2R R4, SR_CTAID.X ;  /* 0x0000000000047919 */ /* 0x000e220000002500 */
[----:B------:R-:W-:Y:S01]  /*0350*/  LEA.HI R6, R6, R5, RZ, 0x2 ;  /* 0x0000000506067211 */ /* 0x000fe200078f10ff */
[----:B------:R-:W-:Y:S01]  /*0360*/  NOP ;  /* 0x0000000000007918 */ /* 0x000fe20000000000 */
[----:B-----5:R-:W-:-:S02]  /*0370*/  ISETP.NE.OR P0, PT, R0, RZ, !P0 ;  /* 0x000000ff0000720c */ /* 0x020fc40004705670 */
[----:B-1----:R-:W-:-:S04]  /*0380*/  ISETP.NE.AND P3, PT, R2, 0x1, PT ;  /* 0x000000010200780c */ /* 0x002fc80003f65270 */
[----:B------:R-:W-:Y:S02]  /*0390*/  P2R R0, PR, RZ, 0x8 ;  /* 0x00000008ff007803 */ /* 0x000fe40000000000 */
[----:B------:R-:W-:-:S05]  /*03a0*/  LOP3.LUT R0, R6, 0xfffffffc, RZ, 0xc0, !PT ;  /* 0xfffffffc06007812 */ /* 0x000fca00078ec0ff */
[----:B------:R-:W-:Y:S01]  /*03b0*/  VOTEU.ALL UP0, P0 ;  /* 0x00000000003f7886 */ /* 0x000fe20000000000 */
[----:B------:R-:W-:Y:S01]  /*03c0*/  IMAD.IADD R0, R5, 0x1, -R0 ;  /* 0x0000000105007824 */ /* 0x000fe200078e0a00 */
[----:B------:R-:W0:Y:S01]  /*03d0*/  @P3 LDC R17, c[0x0][0x10] ;  /* 0x00000400ff113b82 */ /* 0x000e220000000800 */
[----:B------:R-:W-:Y:S01]  /*03e0*/  VOTEU.ALL UP1, P0 ;  /* 0x00000000003f7886 */ /* 0x000fe20000020000 */
[----:B------:R-:W-:Y:S01]  /*03f0*/  @P3 MOV R7, RZ ;  /* 0x000000ff00073202 */ /* 0x000fe20000000f00 */
[----:B------:R-:W-:Y:S01]  /*0400*/  @!UP0 UMOV UR6, 0x400 ;  /* 0x0000040000068882 */ /* 0x000fe20000000000 */
[----:B------:R-:W-:-:S04]  /*0410*/  @!UP0 UIADD3 UR4, -UR4, 0x100000, URZ ;  /* 0x0010000004048890 */ /* 0x000fc8000fffe13f */
[----:B------:R-:W-:Y:S02]  /*0420*/  @!UP0 USHF.L.U32 UR5, UR4, 0xb, URZ ;  /* 0x0000000b04058899 */ /* 0x000fe4000800063f */
[----:B------:R-:W-:Y:S01]  /*0430*/  @!UP0 USHF.L.U32 UR4, UR4, 0x1, URZ ;  /* 0x0000000104048899 */ /* 0x000fe2000800063f */
[----:B--2---:R-:W-:Y:S01]  /*0440*/  @P3 IMAD.MOV.U32 R6, RZ, RZ, R3 ;  /* 0x000000ffff063224 */ /* 0x004fe200078e0003 */
[----:B------:R-:W-:Y:S01]  /*0450*/  @P3 MOV R11, RZ ;  /* 0x000000ff000b3202 */ /* 0x000fe20000000f00 */
[----:B------:R-:W-:Y:S01]  /*0460*/  IMAD.MOV.U32 R5, RZ, RZ, RZ ;  /* 0x000000ffff057224 */ /* 0x000fe200078e00ff */
[----:B------:R-:W1:Y:S08]  /*0470*/  @!UP0 S2UR UR7, SR_CgaCtaId ;  /* 0x00000000000789c3 */ /* 0x000e700000008800 */
[----:B------:R-:W2:Y:S01]  /*0480*/  @!P3 LDC R9, c[0x0][0xc] ;  /* 0x00000300ff09bb82 */ /* 0x000ea20000000800 */
[----:B0-----:R-:W-:-:S04]  /*0490*/  @P3 IMAD.WIDE.U32 R16, R4, R17, R6 ;  /* 0x0000001104103225 */ /* 0x001fc800078e0006 */
[----:B------:R-:W-:Y:S01]  /*04a0*/  @P3 IMAD.IADD R17, R17, 0x1, R11 ;  /* 0x0000000111113824 */ /* 0x000fe200078e020b */
[----:B-1----:R-:W-:Y:S01]  /*04b0*/  @!UP0 ULEA UR6, UR7, UR6, 0x18 ;  /* 0x0000000607068291 */ /* 0x002fe2000f8ec03f */
[----:B------:R-:W-:Y:S01]  /*04c0*/  VOTEU.ALL UP0, P0 ;  /* 0x00000000003f7886 */ /* 0x000fe20000000000 */
[----:B------:R-:W-:-:S04]  /*04d0*/  ISETP.NE.AND P0, PT, R0, 0x3, PT ;  /* 0x000000030000780c */ /* 0x000fc80003f05270 */
[----:B------:R-:W-:Y:S01]  /*04e0*/  ISETP.EQ.OR P0, PT, R0, RZ, !P0 ;  /* 0x000000ff0000720c */ /* 0x000fe20004702670 */
[----:B--2---:R-:W-:-:S03]  /*04f0*/  @!P3 IMAD.WIDE.U32 R6, R9, R3, R4 ;  /* 0x000000030906b225 */ /* 0x004fc600078e0004 */
[C---:B------:R-:W-:Y:S01]  /*0500*/  ISETP.EQ.AND P0, PT, R8.reuse, RZ, P0 ;  /* 0x000000ff0800720c */ /* 0x040fe20000702270 */
[----:B------:R-:W-:Y:S01]  /*0510*/  VIADD R8, R8, 0xffffffff ;  /* 0xffffffff08087836 */ /* 0x000fe20000000000 */
[----:B------:R-:W0:Y:S02]  /*0520*/  FENCE.VIEW.ASYNC.S ;  /* 0x00000000000073c6 */ /* 0x000e240000000000 */
[----:B0-----:R0:W3:Y:S01]  /*0530*/  @!UP0 SYNCS.EXCH.64 URZ, [UR6+0x50], UR4 ;  /* 0x00005004063f85b2 */ /* 0x0010e20008000100 */
[----:B------:R-:W-:Y:S01]  /*0540*/  @!P3 IMAD.MOV.U32 R16, RZ, RZ, R6 ;  /* 0x000000ffff10b224 */ /* 0x000fe200078e0006 */
[----:B------:R-:W-:Y:S02]  /*0550*/  SEL R19, RZ, 0x1, !P0 ;  /* 0x00000001ff137807 */ /* 0x000fe40004000000 */
[----:B------:R-:W-:Y:S02]  /*0560*/  ISETP.GE.U32.AND P1, PT, R8, 0x2, PT ;  /* 0x000000020800780c */ /* 0x000fe40003f26070 */
[----:B------:R-:W-:-:S02]  /*0570*/  @!P3 MOV R17, R7 ;  /* 0x000000070011b202 */ /* 0x000fc40000000f00 */
[----:B------:R-:W-:Y:S01]  /*0580*/  SEL R19, R19, 0x2, P1 ;  /* 0x0000000213137807 */ /* 0x000fe20000800000 */
[----:B------:R0:W3:Y:S01]  /*0590*/  @!UP1 SYNCS.EXCH.64 URZ, [UR6+0x58], UR4 ;  /* 0x00005804063f95b2 */ /* 0x0000e20008000100 */
[----:B------:R-:W-:Y:S01]  /*05a0*/  NOP ;  /* 0x0000000000007918 */ /* 0x000fe20000000000 */
[----:B---34-:R-:W-:Y:S06]  /*05b0*/  BAR.SYNC.DEFER_BLOCKING 0x0 ;  /* 0x0000000000007b1d */ /* 0x018fec0000010000 */
[----:B------:R-:W-:Y:S05]  /*05c0*/  @!P2 BRA `(.L_x_3) ;  /* 0x000000840094a947 */ /* 0x000fea0003800000 */
[----:B------:R-:W-:-:S13]  /*05d0*/  ISETP.GT.U32.AND P0, PT, R8, 0x1, PT ;  /* 0x000000010800780c */ /* 0x000fda0003f04070 */
[----:B0-----:R-:W-:Y:S05]  /*05e0*/  @P0 EXIT ;  /* 0x000000000000094d */ /* 0x001fea0003800000 */
[----:B------:R-:W-:Y:S01]  /*05f0*/  ULDC.64 UR4, c[0x0][0x650] ;  /* 0x0001940000047ab9 */ /* 0x000fe20000000a00 */
[----:B------:R-:W-:Y:S01]  /*0600*/  PRMT R0, RZ, 0x7610, R0 ;  /* 0x00007610ff007816 */ /* 0x000fe20000000000 */
[----:B------:R-:W-:Y:S01]  /*0610*/  IMAD.MOV.U32 R152, RZ, RZ, -0x1 ;  /* 0xffffffffff987424 */ /* 0x000fe200078e00ff */
[----:B------:R-:W-:Y:S01]  /*0620*/  ISETP.GE.U32.AND P0, PT, R16, UR4, PT ;  /* 0x0000000410007c0c */ /* 0x000fe2000bf06070 */
[----:B------:R-:W-:Y:S01]  /*0630*/  IMAD.MOV.U32 R153, RZ, RZ, -0x1 ;  /* 0xffffffffff997424 */ /* 0x000fe200078e00ff */
[----:B------:R-:W-:Y:S02]  /*0640*/  MOV R23, 0xffffffff ;  /* 0xffffffff00177802 */ /* 0x000fe40000000f00 */
[----:B------:R-:W-:-:S13]  /*0650*/  ISETP.GE.U32.AND.EX P0, PT, R17, UR5, PT, P0 ;  /* 0x0000000511007c0c */ /* 0x000fda000bf06100 */
[----:B------:R-:W-:Y:S05]  /*0660*/  @P0 BRA `(.L_x_4) ;  /* 0x0000000400540947 */ /* 0x000fea0003800000 */
[----:B------:R-:W0:Y:S01]  /*0670*/  LDC.64 R14, c[0x0][0x628] ;  /* 0x00018a00ff0e7b82 */ /* 0x000e220000000a00 */
[----:B------:R-:W-:Y:S02]  /*0680*/  IMAD.MOV.U32 R6, RZ, RZ, R16 ;  /* 0x000000ffff067224 */ /* 0x000fe400078e0010 */
[----:B------:R-:W-:-:S05]  /*0690*/  IMAD.MOV.U32 R7, RZ, RZ, R17 ;  /* 0x000000ffff077224 */ /* 0x000fca00078e0011 */
[----:B------:R-:W1:Y:S08]  /*06a0*/  LDC R0, c[0x0][0x630] ;  /* 0x00018c00ff007b82 */ /* 0x000e700000000800 */
[----:B------:R-:W2:Y:S01]  /*06b0*/  LDC.64 R20, c[0x0][0x620] ;  /* 0x00018800ff147b82 */ /* 0x000ea20000000a00 */
[----:B0-----:R-:W-:-:S04]  /*06c0*/  ISETP.NE.U32.AND P0, PT, R14, RZ, PT ;  /* 0x000000ff0e00720c */ /* 0x001fc80003f05070 */
[----:B------:R-:W-:-:S13]  /*06d0*/  ISETP.NE.AND.EX P0, PT, R15, RZ, PT, P0 ;  /* 0x000000ff0f00720c */ /* 0x000fda0003f05300 */
[----:B-12---:R-:W-:Y:S05]  /*06e0*/  @!P0 BRA `(.L_x_5) ;  /* 0x0000000000288947 */ /* 0x006fea0003800000 */
[----:B------:R-:W0:Y:S02]  /*06f0*/  LDC R11, c[0x0][0x634] ;  /* 0x00018d00ff0b7b82 */ /* 0x000e240000000800 */
[----:B0-----:R-:W-:-:S04]  /*0700*/  IADD3 R11, P0, R16, R11, RZ ;  /* 0x0000000b100b7210 */ /* 0x001fc80007f1e0ff */
[----:B------:R-:W-:-:S05]  /*0710*/  IADD3.X R13, RZ, R17, RZ, P0, !PT ;  /* 0x00000011ff0d7210 */ /* 0x000fca00007fe4ff */
[----:B------:R-:W-:-:S04]  /*0720*/  IMAD.WIDE.U32 R6, R13, R14, RZ ;  /* 0x0000000e0d067225 */ /* 0x000fc800078e00ff */
[----:B------:R-:W-:-:S04]  /*0730*/  IMAD.WIDE.U32 R8, P0, R11, R15, R6 ;  /* 0x0000000f0b087225 */ /* 0x000fc80007800006 */
[----:B------:R-:W-:-:S04]  /*0740*/  IMAD.WIDE.U32 R6, R11, R14, RZ ;  /* 0x0000000e0b067225 */ /* 0x000fc800078e00ff */
[----:B------:R-:W-:Y:S01]  /*0750*/  IMAD.X R11, RZ, RZ, RZ, P0 ;  /* 0x000000ffff0b7224 */ /* 0x000fe200000e06ff */
[----:B------:R-:W-:Y:S01]  /*0760*/  IADD3 RZ, P0, R7, R8, RZ ;  /* 0x0000000807ff7210 */ /* 0x000fe20007f1e0ff */
[----:B------:R-:W-:-:S04]  /*0770*/  IMAD.MOV.U32 R10, RZ, RZ, R9 ;  /* 0x000000ffff0a7224 */ /* 0x000fc800078e0009 */
[----:B------:R-:W-:-:S08]  /*0780*/  IMAD.WIDE.U32.X R6, R13, R15, R10, P0 ;  /* 0x0000000f0d067225 */ /* 0x000fd000000e040a */
.L_x_5:
[-CC-:B------:R-:W-:Y:S01]  /*0790*/  SHF.R.U64 R23, R6, R0.reuse, R7.reuse ;  /* 0x0000000006177219 */ /* 0x180fe20000001207 */
[----:B------:R-:W0:Y:S01]  /*07a0*/  LDC R10, c[0x0][0x618] ;  /* 0x00018600ff0a7b82 */ /* 0x000e220000000800 */
[----:B------:R-:W-:Y:S01]  /*07b0*/  SHF.R.U32.HI R5, RZ, R0, R7 ;  /* 0x00000000ff057219 */ /* 0x000fe20000011607 */
[----:B------:R-:W-:Y:S01]  /*07c0*/  ULDC UR4, c[0x0][0x150] ;  /* 0x0000540000047ab9 */ /* 0x000fe20000000800 */
[----:B------:R-:W-:Y:S02]  /*07d0*/  IADD3 R9, P0, RZ, -R23, RZ ;  /* 0x80000017ff097210 */ /* 0x000fe40007f1e0ff */
[----:B------:R-:W-:Y:S02]  /*07e0*/  I2FP.F32.U32 R0, R4 ;  /* 0x0000000400007245 */ /* 0x000fe40000201000 */
[----:B------:R-:W-:Y:S01]  /*07f0*/  IADD3.X R11, RZ, ~R5, RZ, P0, !PT ;  /* 0x80000005ff0b7210 */ /* 0x000fe200007fe4ff */
[----:B------:R-:W1:Y:S01]  /*0800*/  LDC.64 R28, c[0x0][0x640] ;  /* 0x00019000ff1c7b82 */ /* 0x000e620000000a00 */
[----:B------:R-:W-:-:S04]  /*0810*/  IMAD.WIDE.U32 R6, R9, R20, R16 ;  /* 0x0000001409067225 */ /* 0x000fc800078e0010 */
[----:B------:R-:W-:Y:S01]  /*0820*/  FMUL R0, R0, UR4 ;  /* 0x0000000400007c20 */ /* 0x000fe20008400000 */
[----:B------:R-:W-:Y:S01]  /*0830*/  ULDC UR4, c[0x0][0x154] ;  /* 0x0000550000047ab9 */ /* 0x000fe20000000800 */
[----:B------:R-:W-:Y:S01]  /*0840*/  IMAD R8, R11, R20, RZ ;  /* 0x000000140b087224 */ /* 0x000fe200078e02ff */
[----:B------:R-:W2:Y:S03]  /*0850*/  LDC R5, c[0x0][0x144] ;  /* 0x00005100ff057b82 */ /* 0x000ea60000000800 */
[----:B------:R-:W3:Y:S01]  /*0860*/  F2I.U32.TRUNC.NTZ R0, R0 ;  /* 0x0000000000007305 */ /* 0x000ee2000020f000 */
[----:B------:R-:W-:-:S04]  /*0870*/  IMAD R9, R9, R21, R8 ;  /* 0x0000001509097224 */ /* 0x000fc800078e0208 */
[----:B------:R-:W-:Y:S01]  /*0880*/  IMAD.IADD R7, R7, 0x1, R9 ;  /* 0x0000000107077824 */ /* 0x000fe200078e0209 */
[----:B------:R-:W-:Y:S01]  /*0890*/  MOV R9, 0xffffffff ;  /* 0xffffffff00097802 */ /* 0x000fe20000000f00 */
[----:B------:R-:W4:Y:S03]  /*08a0*/  LDC R12, c[0x0][0x608] ;  /* 0x00018200ff0c7b82 */ /* 0x000f260000000800 */
[-CC-:B0-----:R-:W-:Y:S02]  /*08b0*/  SHF.R.U64 R20, R6, R10.reuse, R7.reuse ;  /* 0x0000000a06147219 */ /* 0x181fe40000001207 */
[----:B------:R-:W-:Y:S02]  /*08c0*/  I2FP.F32.U32 R6, R3 ;  /* 0x0000000300067245 */ /* 0x000fe40000201000 */
[----:B------:R-:W-:Y:S01]  /*08d0*/  SHF.R.U32.HI R7, RZ, R10, R7 ;  /* 0x0000000aff077219 */ /* 0x000fe20000011607 */
[----:B------:R-:W0:Y:S01]  /*08e0*/  LDC R26, c[0x0][0x658] ;  /* 0x00019600ff1a7b82 */ /* 0x000e220000000800 */
[----:B-1----:R-:W-:Y:S01]  /*08f0*/  ISETP.NE.U32.AND P0, PT, R28, RZ, PT ;  /* 0x000000ff1c00720c */ /* 0x002fe20003f05070 */
[----:B---3--:R-:W-:-:S02]  /*0900*/  IMAD.MOV R8, RZ, RZ, -R0 ;  /* 0x000000ffff087224 */ /* 0x008fc400078e0a00 */
[----:B------:R-:W-:Y:S01]  /*0910*/  FMUL R6, R6, UR4 ;  /* 0x0000000406067c20 */ /* 0x000fe20008400000 */
[----:B------:R-:W-:-:S03]  /*0920*/  ISETP.NE.AND.EX P0, PT, R29, RZ, PT, P0 ;  /* 0x000000ff1d00720c */ /* 0x000fc60003f05300 */
[----:B------:R-:W1:Y:S01]  /*0930*/  LDC R14, c[0x0][0x148] ;  /* 0x00005200ff0e7b82 */ /* 0x000e620000000800 */
[----:B--2---:R-:W-:-:S07]  /*0940*/  IMAD R0, R5, R8, R4 ;  /* 0x0000000805007224 */ /* 0x004fce00078e0204 */
[----:B------:R-:W2:Y:S01]  /*0950*/  LDC R24, c[0x0][0x600] ;  /* 0x00018000ff187b82 */ /* 0x000ea20000000800 */
[-CC-:B----4-:R-:W-:Y:S02]  /*0960*/  SHF.R.U64 R30, R20, R12.reuse, R7.reuse ;  /* 0x0000000c141e7219 */ /* 0x190fe40000001207 */
[----:B------:R-:W-:Y:S01]  /*0970*/  SHF.R.U32.HI R5, RZ, R12, R7 ;  /* 0x0000000cff057219 */ /* 0x000fe20000011607 */
[----:B------:R-:W-:Y:S01]  /*0980*/  IMAD.MOV.U32 R7, RZ, RZ, 0x1 ;  /* 0x00000001ff077424 */ /* 0x000fe200078e00ff */
[----:B------:R3:W4:Y:S03]  /*0990*/  F2I.U32.TRUNC.NTZ R12, R6 ;  /* 0x00000006000c7305 */ /* 0x000726000020f000 */
[----:B------:R-:W1:Y:S01]  /*09a0*/  LDC R15, c[0x0][0x648] ;  /* 0x00019200ff0f7b82 */ /* 0x000e620000000800 */
[-C--:B0-----:R-:W-:Y:S02]  /*09b0*/  SHF.L.U32 R4, R9, R26.reuse, RZ ;  /* 0x0000001a09047219 */ /* 0x081fe400000006ff */
[----:B------:R-:W-:-:S02]  /*09c0*/  SHF.R.U64 R32, R30, R26, R5 ;  /* 0x0000001a1e207219 */ /* 0x000fc40000001205 */
[----:B------:R-:W-:Y:S02]  /*09d0*/  LOP3.LUT R11, RZ, R4, RZ, 0x33, !PT ;  /* 0x00000004ff0b7212 */ /* 0x000fe400078e33ff */
[-C--:B------:R-:W-:Y:S01]  /*09e0*/  SHF.R.U32.HI R5, RZ, R26.reuse, R5 ;  /* 0x0000001aff057219 */ /* 0x080fe20000011605 */
[----:B------:R-:W0:Y:S01]  /*09f0*/  LDC R21, c[0x0][0x638] ;  /* 0x00018e00ff157b82 */ /* 0x000e220000000800 */
[----:B------:R-:W-:Y:S01]  /*0a00*/  SHF.L.U32 R10, R7, R26, RZ ;  /* 0x0000001a070a7219 */ /* 0x000fe200000006ff */
[----:B------:R-:W-:-:S06]  /*0a10*/  IMAD.MOV.U32 R4, RZ, RZ, R32 ;  /* 0x000000ffff047224 */ /* 0x000fcc00078e0020 */
[----:B------:R-:W0:Y:S01]  /*0a20*/  LDC R152, c[0x0][0x610] ;  /* 0x00018400ff987b82 */ /* 0x000e220000000800 */
[----:B---34-:R-:W-:Y:S05]  /*0a30*/  @!P0 BRA `(.L_x_6) ;  /* 0x0000000000288947 */ /* 0x018fea0003800000 */
[----:B------:R-:W3:Y:S02]  /*0a40*/  LDC R9, c[0x0][0x64c] ;  /* 0x00019300ff097b82 */ /* 0x000ee40000000800 */
[----:B---3--:R-:W-:-:S04]  /*0a50*/  IADD3 R9, P0, R32, R9, RZ ;  /* 0x0000000920097210 */ /* 0x008fc80007f1e0ff */
        /* <DEDUP_REMOVED lines=8> */
.L_x_6:
[----:B-1----:R-:W-:Y:S01]  /*0ae0*/  SHF.R.U64 R4, R4, R15, R5 ;  /* 0x0000000f04047219 */ /* 0x002fe20000001205 */
[----:B--2---:R-:W-:Y:S01]  /*0af0*/  VIADD R5, R24, 0xffffffff ;  /* 0xffffffff18057836 */ /* 0x004fe20000000000 */
[----:B------:R-:W-:Y:S02]  /*0b00*/  IADD3 R12, -R12, RZ, RZ ;  /* 0x000000ff0c0c7210 */ /* 0x000fe40007ffe1ff */
[----:B------:R-:W-:Y:S01]  /*0b10*/  LOP3.LUT R11, R30, R11, RZ, 0xc0, !PT ;  /* 0x0000000b1e0b7212 */ /* 0x000fe200078ec0ff */
[----:B------:R-:W-:Y:S01]  /*0b20*/  IMAD.MOV R6, RZ, RZ, -R4 ;  /* 0x000000ffff067224 */ /* 0x000fe200078e0a04 */
[----:B------:R-:W-:Y:S01]  /*0b30*/  LOP3.LUT R5, R20, R5, RZ, 0xc0, !PT ;  /* 0x0000000514057212 */ /* 0x000fe200078ec0ff */
[----:B------:R-:W-:Y:S02]  /*0b40*/  @P3 IMAD R0, R14, R12, R3 ;  /* 0x0000000c0e003224 */ /* 0x000fe400078e0203 */
[----:B------:R-:W-:Y:S02]  /*0b50*/  IMAD R11, R10, R4, R11 ;  /* 0x000000040a0b7224 */ /* 0x000fe400078e020b */
[----:B0-----:R-:W-:-:S02]  /*0b60*/  IMAD R3, R6, R21, R32 ;  /* 0x0000001506037224 */ /* 0x001fc400078e0220 */
[----:B------:R-:W-:Y:S01]  /*0b70*/  IMAD R152, R11, R152, R0 ;  /* 0x000000980b987224 */ /* 0x000fe200078e0200 */
[----:B------:R-:W-:Y:S01]  /*0b80*/  MOV R0, 0x1 ;  /* 0x0000000100007802 */ /* 0x000fe20000000f00 */
[----:B------:R-:W-:-:S05]  /*0b90*/  IMAD R3, R3, R24, R5 ;  /* 0x0000001803037224 */ /* 0x000fca00078e0205 */
[----:B------:R-:W-:Y:S02]  /*0ba0*/  SEL R153, R3, R152, !P3 ;  /* 0x0000009803997207 */ /* 0x000fe40005800000 */
[----:B------:R-:W-:-:S07]  /*0bb0*/  SEL R152, R152, R3, !P3 ;  /* 0x0000000398987207 */ /* 0x000fce0005800000 */
.L_x_4:
[----:B------:R-:W-:-:S08]  /*0bc0*/  NOP ;  /* 0x0000000000007918 */ /* 0x000fd00000000000 */
[----:B------:R-:W0:Y:S02]  /*0bd0*/  USETMAXREG.TRY_ALLOC.CTAPOOL UP0, 0xe8 ;  /* 0x000000e8000079c8 */ /* 0x000e240008000600 */
[----:B0-----:R-:W-:-:S13]  /*0be0*/  PLOP3.LUT P0, PT, PT, PT, UP0, 0x80, 0x0 ;  /* 0x000000000000781c */ /* 0x001fda0003f0f008 */
[----:B------:R-:W-:Y:S05]  /*0bf0*/  @!P0 BRA `(.L_x_4) ;  /* 0xfffffffc00f08947 */ /* 0x000fea000383ffff */
[----:B------:R-:W-:Y:S01]  /*0c00*/  ULDC.64 UR4, c[0x0][0x598] ;  /* 0x0001660000047ab9 */ /* 0x000fe20000000a00 */
[----:B------:R-:W-:Y:S01]  /*0c10*/  ULDC.64 UR36, c[0x0][0x208] ;  /* 0x0000820000247ab9 */ /* 0x000fe20000000a00 */
[----:B------:R-:W-:-:S04]  /*0c20*/  ISETP.NE.U32.AND P0, PT, RZ, UR4, PT ;  /* 0x00000004ff007c0c */ /* 0x000fc8000bf05070 */
[----:B------:R-:W-:-:S13]  /*0c30*/  ISETP.NE.AND.EX P0, PT, RZ, UR5, PT, P0 ;  /* 0x00000005ff007c0c */ /* 0x000fda000bf05300 */
[----:B------:R-:W-:Y:S05]  /*0c40*/  @!P0 BRA `(.L_x_7) ;  /* 0x00000000001c8947 */ /* 0x000fea0003800000 */
[----:B------:R-:W0:Y:S02]  /*0c50*/  LDC.64 R4, c[0x0][0x598] ;  /* 0x00016600ff047b82 */ /* 0x000e240000000a00 */
[----:B0-----:R-:W2:Y:S02]  /*0c60*/  LDG.E.64 R4, desc[UR36][R4.64] ;  /* 0x0000002404047981 */ /* 0x001ea4000c1e1b00 */
[----:B--2---:R-:W-:-:S04]  /*0c70*/  ISETP.NE.U32.AND P0, PT, R4, RZ, PT ;  /* 0x000000ff0400720c */ /* 0x004fc80003f05070 */
[----:B------:R-:W-:-:S13]  /*0c80*/  ISETP.NE.AND.EX P0, PT, R5, RZ, PT, P0 ;  /* 0x000000ff0500720c */ /* 0x000fda0003f05300 */
[----:B------:R-:W-:Y:S05]  /*0c90*/  @!P0 BRA `(.L_x_7) ;  /* 0x0000000000088947 */ /* 0x000fea0003800000 */
[----:B------:R0:W5:Y:S01]  /*0ca0*/  LD.E R154, desc[UR36][R4.64] ;  /* 0x00000024049a7980 */ /* 0x000162000c101900 */
[----:B------:R-:W-:Y:S05]  /*0cb0*/  BRA `(.L_x_8) ;  /* 0x0000000000247947 */ /* 0x000fea0003800000 */
.L_x_7:
[----:B------:R-:W-:Y:S02]  /*0cc0*/  ULDC.64 UR4, c[0x0][0x588] ;  /* 0x0001620000047ab9 */ /* 0x000fe40000000a00 */
[----:B------:R-:W-:-:S04]  /*0cd0*/  ISETP.NE.U32.AND P0, PT, RZ, UR4, PT ;  /* 0x00000004ff007c0c */ /* 0x000fc8000bf05070 */
[----:B------:R-:W-:-:S13]  /*0ce0*/  ISETP.NE.AND.EX P0, PT, RZ, UR5, PT, P0 ;  /* 0x00000005ff007c0c */ /* 0x000fda000bf05300 */
[----:B------:R-:W-:Y:S05]  /*0cf0*/  @!P0 BRA `(.L_x_9) ;  /* 0x00000000000c8947 */ /* 0x000fea0003800000 */
[----:B------:R-:W0:Y:S02]  /*0d00*/  LDC.64 R154, c[0x0][0x588] ;  /* 0x00016200ff9a7b82 */ /* 0x000e240000000a00 */
[----:B0-----:R1:W5:Y:S01]  /*0d10*/  LDG.E R154, desc[UR36][R154.64] ;  /* 0x000000249a9a7981 */ /* 0x001362000c1e1900 */
[----:B------:R-:W-:Y:S05]  /*0d20*/  BRA `(.L_x_8) ;  /* 0x0000000000087947 */ /* 0x000fea0003800000 */
.L_x_9:
[----:B------:R-:W-:Y:S02]  /*0d30*/  ULDC UR4, c[0x0][0x580] ;  /* 0x0001600000047ab9 */ /* 0x000fe40000000800 */
[----:B------:R-:W-:-:S07]  /*0d40*/  IMAD.U32 R154, RZ, RZ, UR4 ;  /* 0x00000004ff9a7e24 */ /* 0x000fce000f8e00ff */
.L_x_8:
[----:B------:R-:W-:Y:S02]  /*0d50*/  ULDC.64 UR4, c[0x0][0x5a0] ;  /* 0x0001680000047ab9 */ /* 0x000fe40000000a00 */
[----:B------:R-:W-:-:S04]  /*0d60*/  ISETP.NE.U32.AND P0, PT, RZ, UR4, PT ;  /* 0x00000004ff007c0c */ /* 0x000fc8000bf05070 */
[----:B------:R-:W-:-:S13]  /*0d70*/  ISETP.NE.AND.EX P0, PT, RZ, UR5, PT, P0 ;  /* 0x00000005ff007c0c */ /* 0x000fda000bf05300 */
[----:B------:R-:W-:Y:S05]  /*0d80*/  @!P0 BRA `(.L_x_10) ;  /* 0x00000000001c8947 */ /* 0x000fea0003800000 */
[----:B0-----:R-:W0:Y:S02]  /*0d90*/  LDC.64 R4, c[0x0][0x5a0] ;  /* 0x00016800ff047b82 */ /* 0x001e240000000a00 */
[----:B0-----:R-:W2:Y:S02]  /*0da0*/  LDG.E.64 R4, desc[UR36][R4.64] ;  /* 0x0000002404047981 */ /* 0x001ea4000c1e1b00 */
[----:B--2---:R-:W-:-:S04]  /*0db0*/  ISETP.NE.U32.AND P0, PT, R4, RZ, PT ;  /* 0x000000ff0400720c */ /* 0x004fc80003f05070 */
[----:B------:R-:W-:-:S13]  /*0dc0*/  ISETP.NE.AND.EX P0, PT, R5, RZ, PT, P0 ;  /* 0x000000ff0500720c */ /* 0x000fda0003f05300 */
[----:B------:R-:W-:Y:S05]  /*0dd0*/  @!P0 BRA `(.L_x_10) ;  /* 0x0000000000088947 */ /* 0x000fea0003800000 */
[----:B-1----:R0:W5:Y:S01]  /*0de0*/  LD.E R155, desc[UR36][R4.64] ;  /* 0x00000024049b7980 */ /* 0x002162000c101900 */
[----:B------:R-:W-:Y:S05]  /*0df0*/  BRA `(.L_x_11) ;  /* 0x0000000000247947 */ /* 0x000fea0003800000 */
.L_x_10:
[----:B------:R-:W-:Y:S02]  /*0e00*/  ULDC.64 UR4, c[0x0][0x590] ;  /* 0x0001640000047ab9 */ /* 0x000fe40000000a00 */
[----:B------:R-:W-:-:S04]  /*0e10*/  ISETP.NE.U32.AND P0, PT, RZ, UR4, PT ;  /* 0x00000004ff007c0c */ /* 0x000fc8000bf05070 */
[----:B------:R-:W-:-:S13]  /*0e20*/  ISETP.NE.AND.EX P0, PT, RZ, UR5, PT, P0 ;  /* 0x00000005ff007c0c */ /* 0x000fda000bf05300 */
[----:B------:R-:W-:Y:S05]  /*0e30*/  @!P0 BRA `(.L_x_12) ;  /* 0x00000000000c8947 */ /* 0x000fea0003800000 */
[----:B0-----:R-:W1:Y:S02]  /*0e40*/  LDC.64 R4, c[0x0][0x590] ;  /* 0x00016400ff047b82 */ /* 0x001e640000000a00 */
[----:B-1----:R1:W5:Y:S01]  /*0e50*/  LDG.E R155, desc[UR36][R4.64] ;  /* 0x00000024049b7981 */ /* 0x002362000c1e1900 */
[----:B------:R-:W-:Y:S05]  /*0e60*/  BRA `(.L_x_11) ;  /* 0x0000000000087947 */ /* 0x000fea0003800000 */
.L_x_12:
[----:B------:R-:W-:Y:S02]  /*0e70*/  ULDC UR4, c[0x0][0x584] ;  /* 0x0001610000047ab9 */ /* 0x000fe40000000800 */
[----:B-1----:R-:W-:-:S07]  /*0e80*/  IMAD.U32 R155, RZ, RZ, UR4 ;  /* 0x00000004ff9b7e24 */ /* 0x002fce000f8e00ff */
.L_x_11:
[----:B------:R-:W-:-:S13]  /*0e90*/  LOP3.LUT P0, RZ, R0, 0xff, RZ, 0xc0, !PT ;  /* 0x000000ff00ff7812 */ /* 0x000fda000780c0ff */
[----:B------:R-:W-:Y:S05]  /*0ea0*/  @!P0 EXIT ;  /* 0x000000000000894d */ /* 0x000fea0003800000 */
[----:B------:R-:W-:Y:S01]  /*0eb0*/  ULDC UR4, c[0x0][0x28c] ;  /* 0x0000a30000047ab9 */ /* 0x000fe20000000800 */
[----:B------:R-:W-:Y:S01]  /*0ec0*/  LOP3.LUT R166, R19, 0x1, RZ, 0xfc, !PT ;  /* 0x0000000113a67812 */ /* 0x000fe200078efcff */
[----:B------:R-:W-:Y:S01]  /*0ed0*/  UIADD3 UR4, UR4, 0x1f, URZ ;  /* 0x0000001f04047890 */ /* 0x000fe2000fffe03f */
[----:B------:R-:W-:Y:S01]  /*0ee0*/  UMOV UR38, URZ ;  /* 0x0000003f00267c82 */ /* 0x000fe20008000000 */
[----:B------:R-:W-:Y:S02]  /*0ef0*/  UMOV UR39, URZ ;  /* 0x0000003f00277c82 */ /* 0x000fe40008000000 */
[----:B------:R-:W-:-:S04]  /*0f00*/  USHF.R.S32.HI UR5, URZ, 0x1f, UR4 ;  /* 0x0000001f3f057899 */ /* 0x000fc80008011404 */
[----:B------:R-:W-:-:S04]  /*0f10*/  ULEA.HI UR5, UR5, UR4, URZ, 0x5 ;  /* 0x0000000405057291 */ /* 0x000fc8000f8f283f */
[----:B------:R-:W-:-:S12]  /*0f20*/  USHF.R.S32.HI UR40, URZ, 0x5, UR5 ;  /* 0x000000053f287899 */ /* 0x000fd80008011405 */
.L_x_284:
[----:B------:R-:W-:Y:S01]  /*0f30*/  LOP3.LUT R0, R18, 0x80, RZ, 0xc0, !PT ;  /* 0x0000008012007812 */ /* 0x000fe200078ec0ff */
[----:B--2---:R-:W2:Y:S01]  /*0f40*/  S2UR UR7, SR_CgaCtaId ;  /* 0x00000000000779c3 */ /* 0x004ea20000008800 */
[----:B------:R-:W-:Y:S02]  /*0f50*/  UMOV UR6, 0x400 ;  /* 0x0000040000067882 */ /* 0x000fe40000000000 */
[----:B------:R-:W-:-:S06]  /*0f60*/  SHF.R.U32.HI R0, RZ, 0x7, R0 ;  /* 0x00000007ff007819 */ /* 0x000fcc0000011600 */
[----:B---3--:R-:W3:Y:S01]  /*0f70*/  SHFL.IDX PT, R0, R0, RZ, 0x1f ;  /* 0x00001fff00007589 */ /* 0x008ee200000e0000 */
[----:B--2---:R-:W-:Y:S01]  /*0f80*/  ULEA UR42, UR7, UR6, 0x18 ;  /* 0x00000006072a7291 */ /* 0x004fe2000f8ec03f */
[----:B---3--:R-:W-:-:S13]  /*0f90*/  R2UR UR4, R0 ;  /* 0x00000000000472ca */ /* 0x008fda00000e0000 */
[----:B------:R-:W-:-:S04]  /*0fa0*/  ULEA.HI UR5, UR4, UR4, URZ, 0x1 ;  /* 0x0000000404057291 */ /* 0x000fc8000f8f083f */
[----:B------:R-:W-:-:S04]  /*0fb0*/  ULOP3.LUT UR5, UR5, 0x7fffe, URZ, 0xc0, !UPT ;  /* 0x0007fffe05057892 */ /* 0x000fc8000f8ec03f */
[----:B------:R-:W-:-:S03]  /*0fc0*/  UIADD3 UR5, UR4, -UR5, URZ ;  /* 0x8000000504057290 */ /* 0x000fc6000fffe03f */
[----:B------:R-:W-:Y:S01]  /*0fd0*/  ULDC UR4, c[0x0][0x28c] ;  /* 0x0000a30000047ab9 */ /* 0x000fe20000000800 */
[----:B------:R-:W-:Y:S01]  /*0fe0*/  ULEA UR5, UR5, UR42, 0xd ;  /* 0x0000002a05057291 */ /* 0x000fe2000f8e683f */
[----:B------:R-:W-:-:S03]  /*0ff0*/  ISETP.LT.AND P0, PT, RZ, UR4, PT ;  /* 0x00000004ff007c0c */ /* 0x000fc6000bf01270 */
[----:B------:R-:W-:-:S04]  /*1000*/  UIADD3 UR5, UR5, 0x100, URZ ;  /* 0x0000010005057890 */ /* 0x000fc8000fffe03f */
[----:B------:R-:W-:-:S04]  /*1010*/  USHF.R.U32.HI UR5, URZ, 0x4, UR5 ;  /* 0x000000043f057899 */ /* 0x000fc80008011605 */
[----:B------:R-:W-:Y:S02]  /*1020*/  ULOP3.LUT UR41, UR5, 0x3fff, URZ, 0xc0, !UPT ;  /* 0x00003fff05297892 */ /* 0x000fe4000f8ec03f */
[----:B-1--4-:R-:W-:Y:S10]  /*1030*/  @P0 BRA `(.L_x_13) ;  /* 0x0000000000400947 */ /* 0x012ff40003800000 */
[----:B------:R-:W-:Y:S01]  /*1040*/  MOV R0, 0x0 ;  /* 0x0000000000007802 */ /* 0x000fe20000000f00 */
[----:B------:R-:W-:Y:S01]  /*1050*/  ULDC.64 UR4, c[0x4][0x68] ;  /* 0x01001a0000047ab9 */ /* 0x000fe20000000a00 */
[----:B------:R-:W-:Y:S01]  /*1060*/  ULDC.64 UR6, c[0x4][0x8] ;  /* 0x0100020000067ab9 */ /* 0x000fe20000000a00 */
[----:B01----:R-:W-:Y:S01]  /*1070*/  MOV R4, UR4 ;  /* 0x0000000400047c02 */ /* 0x003fe20008000f00 */
[----:B------:R0:W1:Y:S01]  /*1080*/  LDC.64 R14, c[0x4][R0] ;  /* 0x01000000000e7b82 */ /* 0x0000620000000a00 */
[----:B------:R-:W-:Y:S01]  /*1090*/  IMAD.U32 R5, RZ, RZ, UR5 ;  /* 0x00000005ff057e24 */ /* 0x000fe2000f8e00ff */
[----:B------:R-:W-:Y:S01]  /*10a0*/  ULDC.64 UR4, c[0x4][0x70] ;  /* 0x01001c0000047ab9 */ /* 0x000fe20000000a00 */
[----:B------:R-:W-:Y:S01]  /*10b0*/  IMAD.U32 R10, RZ, RZ, UR6 ;  /* 0x00000006ff0a7e24 */ /* 0x000fe2000f8e00ff */
[----:B------:R-:W-:Y:S01]  /*10c0*/  MOV R7, UR5 ;  /* 0x0000000500077c02 */ /* 0x000fe20008000f00 */
[----:B------:R-:W-:Y:S01]  /*10d0*/  IMAD.U32 R6, RZ, RZ, UR4 ;  /* 0x00000004ff067e24 */ /* 0x000fe2000f8e00ff */
[----:B------:R-:W-:Y:S01]  /*10e0*/  MOV R8, 0x1e1 ;  /* 0x000001e100087802 */ /* 0x000fe20000000f00 */
[----:B------:R-:W-:-:S02]  /*10f0*/  IMAD.U32 R11, RZ, RZ, UR7 ;  /* 0x00000007ff0b7e24 */ /* 0x000fc4000f8e00ff */
[----:B------:R-:W-:Y:S02]  /*1100*/  IMAD.MOV.U32 R12, RZ, RZ, 0x1 ;  /* 0x00000001ff0c7424 */ /* 0x000fe400078e00ff */
[----:B0-----:R-:W-:-:S07]  /*1110*/  IMAD.MOV.U32 R13, RZ, RZ, RZ ;  /* 0x000000ffff0d7224 */ /* 0x001fce00078e00ff */
[----:B------:R-:W-:-:S07]  /*1120*/  LEPC R20, `(.L_x_13) ;  /* 0x000000001014794e */ /* 0x000fce0000000000 */
[----:B-1---5:R-:W-:Y:S05]  /*1130*/  CALL.ABS.NOINC R14 ;  /* 0x000000000e007343 */ /* 0x022fea0003c00000 */
.L_x_13:
[----:B------:R-:W-:-:S13]  /*1140*/  ISETP.NE.AND P0, PT, R166, 0x3, PT ;  /* 0x00000003a600780c */ /* 0x000fda0003f05270 */
[----:B------:R-:W-:Y:S05]  /*1150*/  @!P0 BRA `(.L_x_14) ;  /* 0x0000000000048947 */ /* 0x000fea0003800000 */
[----:B------:R-:W-:Y:S01]  /*1160*/  BPT.TRAP 0x1 ;  /* 0x000000040000795c */ /* 0x000fe20000300000 */
.L_x_14:
[----:B------:R-:W-:Y:S01]  /*1170*/  IMAD.U32 R0, RZ, RZ, UR38 ;  /* 0x00000026ff007e24 */ /* 0x000fe2000f8e00ff */
[----:B------:R-:W-:-:S04]  /*1180*/  MOV R3, UR39 ;  /* 0x0000002700037c02 */ /* 0x000fc80008000f00 */
[----:B------:R-:W-:Y:S02]  /*1190*/  LEA R3, R3, UR42, 0x3 ;  /* 0x0000002a03037c11 */ /* 0x000fe4000f8e18ff */
[----:B------:R-:W-:-:S04]  /*11a0*/  SHF.L.U32 R0, R0, 0x1f, RZ ;  /* 0x0000001f00007819 */ /* 0x000fc800000006ff */
[----:B------:R2:W3:Y:S01]  /*11b0*/  SYNCS.PHASECHK.TRANS64.TRYWAIT P1, [R3+URZ], R0 ;  /* 0x00000000030075a7 */ /* 0x0004e2000802017f */
[----:B------:R-:W-:Y:S05]  /*11c0*/  @!P0 BRA `(.L_x_15) ;  /* 0x0000000000048947 */ /* 0x000fea0003800000 */
[----:B------:R-:W-:Y:S01]  /*11d0*/  BPT.TRAP 0x1 ;  /* 0x000000040000795c */ /* 0x000fe20000300000 */
.L_x_15:
[----:B---3--:R-:W-:Y:S05]  /*11e0*/  @P1 BRA `(.L_x_16) ;  /* 0x0000000000081947 */ /* 0x008fea0003800000 */
[----:B------:R-:W3:Y:S02]  /*11f0*/  SYNCS.PHASECHK.TRANS64.TRYWAIT P1, [R3+URZ], R0 ;  /* 0x00000000030075a7 */ /* 0x000ee4000802017f */
[----:B---3--:R-:W-:Y:S05]  /*1200*/  @!P1 BRA `(.L_x_17) ;  /* 0x0000009000149947 */ /* 0x008fea0003800000 */
.L_x_16:
[----:B------:R-:W-:-:S04]  /*1210*/  UISETP.LT.AND UP0, UPT, UR40, 0x1, UPT ;  /* 0x000000012800788c */ /* 0x000fc8000bf01270 */
[----:B------:R-:W-:-:S04]  /*1220*/  USEL UR4, UR40, 0x1, UP0 ;  /* 0x0000000128047887 */ /* 0x000fc80008000000 */
[----:B------:R-:W-:-:S06]  /*1230*/  UIADD3 UR4, UR40, -UR4, URZ ;  /* 0x8000000428047290 */ /* 0x000fcc000fffe03f */
[----:B--23--:R-:W-:Y:S01]  /*1240*/  IMAD.U32 R0, RZ, RZ, UR4 ;  /* 0x00000004ff007e24 */ /* 0x00cfe2000f8e00ff */
[----:B------:R-:W-:Y:S05]  /*1250*/  WARPSYNC.ALL ;  /* 0x0000000000007948 */ /* 0x000fea0003800000 */
[----:B------:R-:W-:Y:S01]  /*1260*/  ISETP.GE.AND P1, PT, R0, 0x1, PT ;  /* 0x000000010000780c */ /* 0x000fe20003f26270 */
[----:B------:R-:W-:Y:S01]  /*1270*/  UIADD3 UR4, UR42, 0x20100, URZ ;  /* 0x000201002a047890 */ /* 0x000fe2000fffe03f */
[----:B------:R-:W-:Y:S01]  /*1280*/  WARPGROUP.ARRIVE ;  /* 0x00000000000079c5 */ /* 0x000fe20000000000 */
[----:B------:R-:W-:Y:S01]  /*1290*/  UMOV UR9, 0x40000040 ;  /* 0x4000004000097882 */ /* 0x000fe20000000000 */
[----:B------:R-:W-:Y:S01]  /*12a0*/  UMOV UR11, 0x40000040 ;  /* 0x40000040000b7882 */ /* 0x000fe20000000000 */
[----:B------:R-:W-:-:S04]  /*12b0*/  USHF.R.U32.HI UR4, URZ, 0x4, UR4 ;  /* 0x000000043f047899 */ /* 0x000fc80008011604 */
[----:B------:R-:W-:Y:S02]  /*12c0*/  ULOP3.LUT UR5, UR4, 0x3fff, URZ, 0xc0, !UPT ;  /* 0x00003fff04057892 */ /* 0x000fe4000f8ec03f */
[----:B------:R-:W-:Y:S02]  /*12d0*/  ULOP3.LUT UR4, UR41, 0x10000, URZ, 0xfc, !UPT ;  /* 0x0001000029047892 */ /* 0x000fe4000f8efc3f */
[----:B------:R-:W-:Y:S02]  /*12e0*/  ULOP3.LUT UR5, UR5, 0x10000, URZ, 0xfc, !UPT ;  /* 0x0001000005057892 */ /* 0x000fe4000f8efc3f */
[----:B------:R-:W-:Y:S02]  /*12f0*/  ULEA UR6, UR39, UR4, 0xb ;  /* 0x0000000427067291 */ /* 0x000fe4000f8e583f */
[----:B------:R-:W-:-:S05]  /*1300*/  ULEA UR7, UR39, UR5, 0xa ;  /* 0x0000000527077291 */ /* 0x000fca000f8e503f */
[----:B------:R-:W-:Y:S02]  /*1310*/  UMOV UR8, UR6 ;  /* 0x0000000600087c82 */ /* 0x000fe40008000000 */
[----:B------:R-:W-:Y:S02]  /*1320*/  UMOV UR10, UR7 ;  /* 0x00000007000a7c82 */ /* 0x000fe40008000000 */
[----:B------:R-:W-:Y:S01]  /*1330*/  HGMMA.64x128x8.F32.TF32 R88, gdesc[UR8], RZ, !UPT, gsb0 ;  /* 0x05e00000085879f0 */ /* 0x000fe2000c0028ff */
[----:B------:R-:W-:Y:S01]  /*1340*/  UIADD3 UR8, UR6, 0x400, URZ ;  /* 0x0000040006087890 */ /* 0x000fe2000fffe03f */
[----:B------:R-:W-:Y:S01]  /*1350*/  UMOV UR9, 0x40000040 ;  /* 0x4000004000097882 */ /* 0x000fe20000000000 */
[----:B------:R-:W-:Y:S02]  /*1360*/  WARPGROUP.DEPBAR.LE gsb0, 0x0 ;  /* 0x00008000000079c5 */ /* 0x000fe40000010000 */
[----:B------:R-:W-:-:S07]  /*1370*/  WARPGROUP.ARRIVE ;  /* 0x00000000000079c5 */ /* 0x000fce0000000000 */
[----:B------:R-:W-:Y:S01]  /*1380*/  HGMMA.64x128x8.F32.TF32 R24, gdesc[UR8], RZ, !UPT, gsb0 ;  /* 0x05e00000081879f0 */ /* 0x000fe2000c0028ff */
[----:B------:R-:W-:Y:S02]  /*1390*/  UIADD3 UR8, UR6, 0x2, URZ ;  /* 0x0000000206087890 */ /* 0x000fe4000fffe03f */
[----:B------:R-:W-:Y:S01]  /*13a0*/  UIADD3 UR10, UR7, 0x2, URZ ;  /* 0x00000002070a7890 */ /* 0x000fe2000fffe03f */
[----:B------:R-:W-:Y:S01]  /*13b0*/  UMOV UR9, 0x40000040 ;  /* 0x4000004000097882 */ /* 0x000fe20000000000 */
[----:B------:R-:W-:Y:S01]  /*13c0*/  UMOV UR11, 0x40000040 ;  /* 0x40000040000b7882 */ /* 0x000fe20000000000 */
[----:B------:R-:W-:Y:S02]  /*13d0*/  WARPGROUP.DEPBAR.LE gsb0, 0x0 ;  /* 0x00008000000079c5 */ /* 0x000fe40000010000 */
[----:B------:R-:W-:-:S06]  /*13e0*/  WARPGROUP.ARRIVE ;  /* 0x00000000000079c5 */ /* 0x000fcc0000000000 */
[----:B------:R-:W-:Y:S01]  /*13f0*/  HGMMA.64x128x8.F32.TF32 R88, gdesc[UR8], R88, gsb0 ;  /* 0x05e00000085879f0 */ /* 0x000fe20008002858 */
[----:B------:R-:W-:Y:S01]  /*1400*/  UIADD3 UR8, UR6, 0x402, URZ ;  /* 0x0000040206087890 */ /* 0x000fe2000fffe03f */
[----:B------:R-:W-:Y:S01]  /*1410*/  UMOV UR9, 0x40000040 ;  /* 0x4000004000097882 */ /* 0x000fe20000000000 */
[----:B------:R-:W-:Y:S02]  /*1420*/  WARPGROUP.DEPBAR.LE gsb0, 0x0 ;  /* 0x00008000000079c5 */ /* 0x000fe40000010000 */
[----:B------:R-:W-:-:S07]  /*1430*/  WARPGROUP.ARRIVE ;  /* 0x00000000000079c5 */ /* 0x000fce0000000000 */
[----:B------:R-:W-:Y:S01]  /*1440*/  HGMMA.64x128x8.F32.TF32 R24, gdesc[UR8], R24, gsb0 ;  /* 0x05e00000081879f0 */ /* 0x000fe20008002818 */
        /* <DEDUP_REMOVED lines=23> */
[----:B------:R-:W-:Y:S03]  /*15c0*/  HGMMA.64x128x8.F32.TF32 R24, gdesc[UR8], R24, gsb0 ;  /* 0x05e00000081879f0 */ /* 0x000fe60008002818 */
[----:B------:R-:W-:Y:S02]  /*15d0*/  WARPGROUP.DEPBAR.LE gsb0, 0x0 ;  /* 0x00008000000079c5 */ /* 0x000fe40000010000 */
[----:B------:R-:W-:Y:S05]  /*15e0*/  @!P1 BRA `(.L_x_18) ;  /* 0x0000000400689947 */ /* 0x000fea0003800000 */
[----:B------:R-:W-:-:S04]  /*15f0*/  UIADD3 UR6, UR39, 0x1, URZ ;  /* 0x0000000127067890 */ /* 0x000fc8000fffe03f */
[----:B------:R-:W-:-:S04]  /*1600*/  UISETP.NE.AND UP0, UPT, UR6, 0x4, UPT ;  /* 0x000000040600788c */ /* 0x000fc8000bf05270 */
[----:B------:R-:W-:Y:S02]  /*1610*/  USEL UR7, URZ, 0x1, UP0 ;  /* 0x000000013f077887 */ /* 0x000fe40008000000 */
[----:B------:R-:W-:Y:S02]  /*1620*/  USEL UR6, UR6, URZ, UP0 ;  /* 0x0000003f06067287 */ /* 0x000fe40008000000 */
[----:B------:R-:W-:-:S06]  /*1630*/  ULOP3.LUT UR7, UR38, UR7, URZ, 0x3c, !UPT ;  /* 0x0000000726077292 */ /* 0x000fcc000f8e3c3f */
[----:B01----:R-:W-:Y:S01]  /*1640*/  MOV R5, UR7 ;  /* 0x0000000700057c02 */ /* 0x003fe20008000f00 */
[----:B------:R-:W-:-:S06]  /*1650*/  UMOV UR7, UR39 ;  /* 0x0000002700077c82 */ /* 0x000fcc0008000000 */
.L_x_25:
[----:B01----:R-:W-:Y:S05]  /*1660*/  @!P0 BRA `(.L_x_19) ;  /* 0x0000000000048947 */ /* 0x003fea0003800000 */
[----:B------:R-:W-:Y:S01]  /*1670*/  BPT.TRAP 0x1 ;  /* 0x000000040000795c */ /* 0x000fe20000300000 */
.L_x_19:
[----:B------:R-:W0:Y:S01]  /*1680*/  S2UR UR9, SR_CgaCtaId ;  /* 0x00000000000979c3 */ /* 0x000e220000008800 */
[----:B------:R-:W-:Y:S01]  /*1690*/  UMOV UR8, 0x400 ;  /* 0x0000040000087882 */ /* 0x000fe20000000000 */
[----:B------:R-:W-:Y:S01]  /*16a0*/  SHF.L.U32 R3, R5, 0x1f, RZ ;  /* 0x0000001f05037819 */ /* 0x000fe200000006ff */
[----:B0-----:R-:W-:-:S04]  /*16b0*/  ULEA UR14, UR9, UR8, 0x18 ;  /* 0x00000008090e7291 */ /* 0x001fc8000f8ec03f */
[----:B------:R-:W-:-:S09]  /*16c0*/  ULEA UR8, UR6, UR14, 0x3 ;  /* 0x0000000e06087291 */ /* 0x000fd2000f8e183f */
[----:B------:R0:W1:Y:S01]  /*16d0*/  SYNCS.PHASECHK.TRANS64.TRYWAIT P1, [UR8], R3 ;  /* 0x00000003ff0075a7 */ /* 0x0000620008020148 */
[----:B------:R-:W-:Y:S05]  /*16e0*/  @!P0 BRA `(.L_x_20) ;  /* 0x0000000000048947 */ /* 0x000fea0003800000 */
[----:B------:R-:W-:Y:S01]  /*16f0*/  BPT.TRAP 0x1 ;  /* 0x000000040000795c */ /* 0x000fe20000300000 */
.L_x_20:
[----:B-1----:R-:W-:Y:S05]  /*1700*/  @P1 BRA `(.L_x_21) ;  /* 0x0000000000081947 */ /* 0x002fea0003800000 */
[----:B------:R-:W1:Y:S02]  /*1710*/  SYNCS.PHASECHK.TRANS64.TRYWAIT P1, [UR8], R3 ;  /* 0x00000003ff0075a7 */ /* 0x000e640008020148 */
[----:B-1----:R-:W-:Y:S05]  /*1720*/  @!P1 BRA `(.L_x_22) ;  /* 0x0000008800e09947 */ /* 0x002fea0003800000 */
.L_x_21:
[----:B------:R-:W-:Y:S01]  /*1730*/  ULEA UR12, UR6, UR4, 0xb ;  /* 0x00000004060c7291 */ /* 0x000fe2000f8e583f */
[----:B------:R-:W-:Y:S01]  /*1740*/  WARPGROUP.ARRIVE ;  /* 0x00000000000079c5 */ /* 0x000fe20000000000 */
[----:B------:R-:W-:Y:S01]  /*1750*/  ULEA UR13, UR6, UR5, 0xa ;  /* 0x00000005060d7291 */ /* 0x000fe2000f8e503f */
[----:B------:R-:W-:Y:S01]  /*1760*/  UMOV UR9, 0x40000040 ;  /* 0x4000004000097882 */ /* 0x000fe20000000000 */
[----:B------:R-:W-:-:S03]  /*1770*/  UMOV UR11, 0x40000040 ;  /* 0x40000040000b7882 */ /* 0x000fc60000000000 */
[----:B------:R-:W-:Y:S02]  /*1780*/  UMOV UR8, UR12 ;  /* 0x0000000c00087c82 */ /* 0x000fe40008000000 */
[----:B------:R-:W-:Y:S02]  /*1790*/  UMOV UR10, UR13 ;  /* 0x0000000d000a7c82 */ /* 0x000fe40008000000 */
        /* <DEDUP_REMOVED lines=44> */
[----:B------:R-:W-:Y:S01]  /*1a60*/  BPT.TRAP 0x1 ;  /* 0x000000040000795c */ /* 0x000fe20000300000 */
.L_x_23:
[----:B------:R-:W-:Y:S01]  /*1a70*/  ULEA UR8, UR7, UR14, 0x3 ;  /* 0x0000000e07087291 */ /* 0x000fe2000f8e183f */
[----:B------:R-:W-:-:S03]  /*1a80*/  ISETP.GT.U32.AND P1, PT, R19, 0x1, PT ;  /* 0x000000011300780c */ /* 0x000fc60003f24070 */
[----:B------:R-:W-:-:S04]  /*1a90*/  UIADD3 UR8, UR8, 0x20, URZ ;  /* 0x0000002008087890 */ /* 0x000fc8000fffe03f */
[----:B------:R-:W-:-:S09]  /*1aa0*/  UPRMT UR8, URZ, 0x654, UR8 ;  /* 0x000006543f087896 */ /* 0x000fd20008000008 */
[----:B------:R-:W-:Y:S01]  /*1ab0*/  SYNCS.ARRIVE.TRANS64.RED.A1T0 RZ, [UR8], RZ ;  /* 0x000000ffffff79a7 */ /* 0x000fe20008100408 */
[----:B------:R-:W-:Y:S05]  /*1ac0*/  @P1 BRA `(.L_x_24) ;  /* 0x0000000000041947 */ /* 0x000fea0003800000 */
[----:B------:R-:W-:Y:S01]  /*1ad0*/  BPT.TRAP 0x1 ;  /* 0x000000040000795c */ /* 0x000fe20000300000 */
.L_x_24:
[----:B------:R-:W-:Y:S01]  /*1ae0*/  UIADD3 UR6, UR6, 0x1, URZ ;  /* 0x0000000106067890 */ /* 0x000fe2000fffe03f */
[C---:B------:R-:W-:Y:S01]  /*1af0*/  ISETP.GT.AND P1, PT, R0.reuse, 0x1, PT ;  /* 0x000000010000780c */ /* 0x040fe20003f24270 */
[----:B------:R-:W-:Y:S01]  /*1b00*/  UIADD3 UR7, UR7, 0x1, URZ ;  /* 0x0000000107077890 */ /* 0x000fe2000fffe03f */
[----:B------:R-:W-:Y:S01]  /*1b10*/  VIADD R0, R0, 0xffffffff ;  /* 0xffffffff00007836 */ /* 0x000fe20000000000 */
[----:B------:R-:W-:Y:S02]  /*1b20*/  UISETP.NE.AND UP0, UPT, UR6, 0x4, UPT ;  /* 0x000000040600788c */ /* 0x000fe4000bf05270 */
[----:B------:R-:W-:Y:S02]  /*1b30*/  UISETP.NE.AND UP1, UPT, UR7, 0x4, UPT ;  /* 0x000000040700788c */ /* 0x000fe4000bf25270 */
[----:B------:R-:W-:Y:S02]  /*1b40*/  USEL UR8, URZ, 0x1, UP0 ;  /* 0x000000013f087887 */ /* 0x000fe40008000000 */
[----:B------:R-:W-:-:S02]  /*1b50*/  USEL UR6, UR6, URZ, UP0 ;  /* 0x0000003f06067287 */ /* 0x000fc40008000000 */
[----:B------:R-:W-:Y:S02]  /*1b60*/  USEL UR7, UR7, URZ, UP1 ;  /* 0x0000003f07077287 */ /* 0x000fe40008800000 */
[----:B------:R-:W-:Y:S01]  /*1b70*/  LOP3.LUT R5, R5, UR8, RZ, 0x3c, !PT ;  /* 0x0000000805057c12 */ /* 0x000fe2000f8e3cff */
[----:B------:R-:W-:Y:S09]  /*1b80*/  @P1 BRA `(.L_x_25) ;  /* 0xfffffff800b41947 */ /* 0x000ff2000383ffff */
.L_x_18:
[----:B------:R-:W2:Y:S02]  /*1b90*/  LDC R0, c[0x0][0x28c] ;  /* 0x0000a300ff007b82 */ /* 0x000ea40000000800 */
[----:B--2---:R-:W-:-:S13]  /*1ba0*/  ISETP.GE.AND P1, PT, R0, 0x1, PT ;  /* 0x000000010000780c */ /* 0x004fda0003f26270 */
[----:B------:R-:W-:Y:S05]  /*1bb0*/  @!P1 BRA `(.L_x_26) ;  /* 0x0000000000409947 */ /* 0x000fea0003800000 */
[----:B------:R-:W-:Y:S05]  /*1bc0*/  @!P0 BRA `(.L_x_27) ;  /* 0x0000000000048947 */ /* 0x000fea0003800000 */
[----:B------:R-:W-:Y:S01]  /*1bd0*/  BPT.TRAP 0x1 ;  /* 0x000000040000795c */ /* 0x000fe20000300000 */
.L_x_27:
[----:B------:R-:W2:Y:S01]  /*1be0*/  S2UR UR6, SR_CgaCtaId ;  /* 0x00000000000679c3 */ /* 0x000ea20000008800 */
[----:B------:R-:W-:Y:S01]  /*1bf0*/  UISETP.LT.AND UP0, UPT, UR40, 0x1, UPT ;  /* 0x000000012800788c */ /* 0x000fe2000bf01270 */
[----:B------:R-:W-:Y:S01]  /*1c00*/  ISETP.GT.U32.AND P0, PT, R19, 0x1, PT ;  /* 0x000000011300780c */ /* 0x000fe20003f04070 */
[----:B------:R-:W-:Y:S02]  /*1c10*/  UMOV UR5, 0x400 ;  /* 0x0000040000057882 */ /* 0x000fe40000000000 */
[----:B------:R-:W-:-:S04]  /*1c20*/  USEL UR4, UR40, 0x1, UP0 ;  /* 0x0000000128047887 */ /* 0x000fc80008000000 */
[----:B------:R-:W-:-:S04]  /*1c30*/  UIADD3 UR4, UR39, UR40, -UR4 ;  /* 0x0000002827047290 */ /* 0x000fc8000fffe804 */
[----:B------:R-:W-:-:S04]  /*1c40*/  USHF.L.U32 UR4, UR4, 0x3, URZ ;  /* 0x0000000304047899 */ /* 0x000fc8000800063f */
[----:B------:R-:W-:Y:S02]  /*1c50*/  ULOP3.LUT UR4, UR4, 0x18, URZ, 0xc0, !UPT ;  /* 0x0000001804047892 */ /* 0x000fe4000f8ec03f */
[----:B--2---:R-:W-:-:S04]  /*1c60*/  ULEA UR5, UR6, UR5, 0x18 ;  /* 0x0000000506057291 */ /* 0x004fc8000f8ec03f */
[----:B------:R-:W-:-:S04]  /*1c70*/  UIADD3 UR4, UR5, 0x20, UR4 ;  /* 0x0000002005047890 */ /* 0x000fc8000fffe004 */
[----:B------:R-:W-:-:S09]  /*1c80*/  UPRMT UR4, URZ, 0x654, UR4 ;  /* 0x000006543f047896 */ /* 0x000fd20008000004 */
[----:B------:R-:W-:Y:S01]  /*1c90*/  SYNCS.ARRIVE.TRANS64.RED.A1T0 RZ, [UR4], RZ ;  /* 0x000000ffffff79a7 */ /* 0x000fe20008100404 */
[----:B------:R-:W-:Y:S05]  /*1ca0*/  @P0 BRA `(.L_x_26) ;  /* 0x0000000000040947 */ /* 0x000fea0003800000 */
[----:B------:R-:W-:Y:S01]  /*1cb0*/  BPT.TRAP 0x1 ;  /* 0x000000040000795c */ /* 0x000fe20000300000 */
.L_x_26:
[----:B------:R-:W2:Y:S01]  /*1cc0*/  LDC R6, c[0x0][0x288] ;  /* 0x0000a200ff067b82 */ /* 0x000ea20000000800 */
[----:B01----:R-:W-:Y:S01]  /*1cd0*/  LOP3.LUT R4, R18, 0x60, RZ, 0xc0, !PT ;  /* 0x0000006012047812 */ /* 0x003fe200078ec0ff */
[----:B------:R-:W-:Y:S01]  /*1ce0*/  UIADD3 UR39, UR40, UR39, URZ ;  /* 0x0000002728277290 */ /* 0x000fe2000fffe03f */
[----:B------:R-:W-:Y:S01]  /*1cf0*/  LOP3.LUT R0, R22, 0x1, RZ, 0xc0, !PT ;  /* 0x0000000116007812 */ /* 0x000fe200078ec0ff */
[----:B------:R-:W-:Y:S01]  /*1d00*/  IMAD.SHL.U32 R15, R152, 0x100, RZ ;  /* 0x00000100980f7824 */ /* 0x000fe200078e00ff */
[----:B------:R-:W-:Y:S01]  /*1d10*/  SHF.R.U32.HI R3, RZ, 0x2, R18 ;  /* 0x00000002ff037819 */ /* 0x000fe20000011612 */
[----:B------:R-:W-:Y:S01]  /*1d20*/  USHF.R.U32.HI UR4, URZ, 0x2, UR39 ;  /* 0x000000023f047899 */ /* 0x000fe20008011627 */
[----:B------:R-:W-:Y:S01]  /*1d30*/  SHF.R.U32.HI R10, RZ, 0x1, R4 ;  /* 0x00000001ff0a7819 */ /* 0x000fe20000011604 */
[----:B------:R-:W-:Y:S01]  /*1d40*/  IMAD.SHL.U32 R4, R0, 0x40, RZ ;  /* 0x0000004000047824 */ /* 0x000fe200078e00ff */
[----:B------:R-:W-:Y:S01]  /*1d50*/  LOP3.LUT R3, R3, 0x7, RZ, 0xc0, !PT ;  /* 0x0000000703037812 */ /* 0x000fe200078ec0ff */
[----:B------:R-:W-:Y:S01]  /*1d60*/  ULOP3.LUT UR4, UR4, 0x1, URZ, 0xc0, !UPT ;  /* 0x0000000104047892 */ /* 0x000fe2000f8ec03f */
[----:B------:R-:W-:Y:S01]  /*1d70*/  SHF.L.U32 R13, R153, 0x7, RZ ;  /* 0x00000007990d7819 */ /* 0x000fe200000006ff */
[----:B------:R-:W-:Y:S01]  /*1d80*/  ULDC UR8, c[0x0][0x284] ;  /* 0x0000a10000087ab9 */ /* 0x000fe20000000800 */
[--C-:B------:R-:W-:Y:S01]  /*1d90*/  IADD3 R5, RZ, -R10, -R3.reuse ;  /* 0x8000000aff057210 */ /* 0x100fe20007ffe803 */
[----:B------:R-:W-:Y:S01]  /*1da0*/  UISETP.GT.U32.AND UP1, UPT, UR39, 0x3, UPT ;  /* 0x000000032700788c */ /* 0x000fe2000bf24070 */
[----:B------:R-:W-:Y:S01]  /*1db0*/  LOP3.LUT R3, R4, 0x40, R3, 0xe2, !PT ;  /* 0x0000004004037812 */ /* 0x000fe200078ee203 */
[----:B------:R-:W-:Y:S01]  /*1dc0*/  UISETP.NE.U32.AND UP0, UPT, UR4, 0x1, UPT ;  /* 0x000000010400788c */ /* 0x000fe2000bf05070 */
[----:B------:R-:W-:Y:S01]  /*1dd0*/  LOP3.LUT R4, R18, 0x3, RZ, 0xc0, !PT ;  /* 0x0000000312047812 */ /* 0x000fe200078ec0ff */
[----:B------:R-:W-:Y:S01]  /*1de0*/  ULDC.64 UR6, c[0x0][0x5d0] ;  /* 0x0001740000067ab9 */ /* 0x000fe20000000a00 */
[----:B------:R-:W-:Y:S01]  /*1df0*/  SHF.R.S32.HI R21, RZ, 0x1f, R23 ;  /* 0x0000001fff157819 */ /* 0x000fe20000011417 */
[----:B------:R-:W-:Y:S01]  /*1e00*/  UISETP.LT.U32.AND UP1, UPT, UR40, 0x4, UP1 ;  /* 0x000000042800788c */ /* 0x000fe20008f21070 */
[----:B------:R-:W-:Y:S01]  /*1e10*/  IMAD.WIDE R8, R152, 0x100, RZ ;  /* 0x0000010098087825 */ /* 0x000fe200078e02ff */
[----:B------:R-:W-:Y:S01]  /*1e20*/  UISETP.GT.U32.AND UP0, UPT, UR40, 0x3, !UP0 ;  /* 0x000000032800788c */ /* 0x000fe2000c704070 */
[----:B--2---:R-:W-:-:S02]  /*1e30*/  ISETP.GE.AND P0, PT, R13, R6, PT ;  /* 0x000000060d00720c */ /* 0x004fc40003f06270 */
[----:B------:R-:W-:Y:S01]  /*1e40*/  IMAD R12, R4, -0x2, R6 ;  /* 0xfffffffe040c7824 */ /* 0x000fe200078e0206 */
[----:B------:R-:W-:Y:S01]  /*1e50*/  USEL UR5, URZ, 0x1, !UP1 ;  /* 0x000000013f057887 */ /* 0x000fe2000c800000 */
[----:B------:R-:W-:Y:S01]  /*1e60*/  IMAD.SHL.U32 R6, R18, 0x2, RZ ;  /* 0x0000000212067824 */ /* 0x000fe200078e00ff */
[----:B------:R-:W-:Y:S01]  /*1e70*/  ISETP.GE.OR P0, PT, R15, UR8, P0 ;  /* 0x000000080f007c0c */ /* 0x000fe20008706670 */
[----:B------:R-:W-:Y:S01]  /*1e80*/  IMAD R4, R21, UR6, RZ ;  /* 0x0000000615047c24 */ /* 0x000fe2000f8e02ff */
[----:B------:R-:W-:Y:S01]  /*1e90*/  USEL UR4, URZ, 0x1, !UP0 ;  /* 0x000000013f047887 */ /* 0x000fe2000c000000 */
[----:B------:R-:W-:Y:S01]  /*1ea0*/  IMAD R0, R0, -0x40, R5 ;  /* 0xffffffc000007824 */ /* 0x000fe200078e0205 */
[----:B------:R-:W-:Y:S01]  /*1eb0*/  LOP3.LUT R6, R13, 0x6, R6, 0xf8, !PT ;  /* 0x000000060d067812 */ /* 0x000fe200078ef806 */
[----:B------:R-:W-:Y:S01]  /*1ec0*/  IMAD R11, R23, UR7, R4 ;  /* 0x00000007170b7c24 */ /* 0x000fe2000f8e0204 */
[----:B------:R-:W-:Y:S01]  /*1ed0*/  LOP3.LUT R153, R8, R3, R10, 0xfe, !PT ;  /* 0x0000000308997212 */ /* 0x000fe200078efe0a */
[----:B------:R-:W-:Y:S01]  /*1ee0*/  ULOP3.LUT UR39, UR39, 0x3, URZ, 0xc0, !UPT ;  /* 0x0000000327277892 */ /* 0x000fe2000f8ec03f */
[----:B------:R-:W-:Y:S01]  /*1ef0*/  SHF.R.S32.HI R7, RZ, 0x1f, R6 ;  /* 0x0000001fff077819 */ /* 0x000fe20000011406 */
[----:B------:R-:W-:Y:S01]  /*1f00*/  ULOP3.LUT UR38, UR4, UR38, UR5, 0x96, !UPT ;  /* 0x0000002604267292 */ /* 0x000fe2000f8e9605 */
[----:B------:R-:W-:Y:S01]  /*1f10*/  IADD3 R3, -R15, UR8, R0 ;  /* 0x000000080f037c10 */ /* 0x000fe2000fffe100 */
[----:B------:R-:W-:-:S02]  /*1f20*/  IMAD.IADD R0, R12, 0x1, -R13 ;  /* 0x000000010c007824 */ /* 0x000fc400078e0a0d */
[----:B------:R-:W-:-:S04]  /*1f30*/  IMAD.WIDE.U32 R4, R23, UR6, R6 ;  /* 0x0000000617047c25 */ /* 0x000fc8000f8e0006 */
[----:B------:R-:W-:Y:S01]  /*1f40*/  IMAD.MOV.U32 R152, RZ, RZ, -0x1 ;  /* 0xffffffffff987424 */ /* 0x000fe200078e00ff */
[----:B------:R-:W-:Y:S02]  /*1f50*/  IADD3 R11, R5, R11, RZ ;  /* 0x0000000b050b7210 */ /* 0x000fe40007ffe0ff */
[----:B------:R-:W-:Y:S01]  /*1f60*/  MOV R10, R4 ;  /* 0x00000004000a7202 */ /* 0x000fe20000000f00 */
[----:B------:R-:W-:Y:S06]  /*1f70*/  @P0 BRA `(.L_x_28) ;  /* 0x0000006400800947 */ /* 0x000fec0003800000 */
[----:B------:R-:W0:Y:S01]  /*1f80*/  LDC.64 R4, c[0x0][0x5c8] ;  /* 0x00017200ff047b82 */ /* 0x000e220000000a00 */
[----:B-----5:R-:W-:Y:S01]  /*1f90*/  FSETP.NEU.AND P1, PT, R155, RZ, PT ;  /* 0x000000ff9b00720b */ /* 0x020fe20003f2d000 */
[----:B------:R-:W-:Y:S01]  /*1fa0*/  BSSY B0, `(.L_x_28) ;  /* 0x000065d000007945 */ /* 0x000fe20003800000 */
[----:B------:R-:W-:-:S04]  /*1fb0*/  ISETP.GT.AND P0, PT, R3, RZ, PT ;  /* 0x000000ff0300720c */ /* 0x000fc80003f04270 */
[----:B------:R-:W-:Y:S01]  /*1fc0*/  ISETP.GT.AND P3, PT, R0, RZ, P0 ;  /* 0x000000ff0000720c */ /* 0x000fe20000764270 */
[-C--:B0-----:R-:W-:Y:S02]  /*1fd0*/  IMAD R12, R9, R4.reuse, RZ ;  /* 0x00000004090c7224 */ /* 0x081fe400078e02ff */
[----:B------:R-:W-:-:S04]  /*1fe0*/  IMAD.WIDE.U32 R168, R153, R4, R10 ;  /* 0x0000000499a87225 */ /* 0x000fc800078e000a */
[----:B------:R-:W-:-:S04]  /*1ff0*/  IMAD R11, R153, R5, R12 ;  /* 0x00000005990b7224 */ /* 0x000fc800078e020c */
[----:B------:R-:W-:Y:S01]  /*2000*/  IMAD.IADD R171, R169, 0x1, R11 ;  /* 0x00000001a9ab7824 */ /* 0x000fe200078e020b */
[----:B------:R-:W-:Y:S06]  /*2010*/  @!P1 BRA `(.L_x_29) ;  /* 0x0000004800309947 */ /* 0x000fec0003800000 */
[----:B------:R-:W0:Y:S01]  /*2020*/  LDC.64 R14, c[0x0][0x5b8] ;  /* 0x00016e00ff0e7b82 */ /* 0x000e220000000a00 */
[----:B------:R-:W-:-:S07]  /*2030*/  ULDC.64 UR4, c[0x0][0x5c0] ;  /* 0x0001700000047ab9 */ /* 0x000fce0000000a00 */
[----:B------:R-:W1:Y:S08]  /*2040*/  LDC.64 R156, c[0x0][0x5b0] ;  /* 0x00016c00ff9c7b82 */ /* 0x000e700000000a00 */
[----:B------:R-:W2:Y:S01]  /*2050*/  LDC.64 R10, c[0x0][0x5a8] ;  /* 0x00016a00ff0a7b82 */ /* 0x000ea20000000a00 */
[-C--:B0-----:R-:W-:Y:S02]  /*2060*/  IMAD R12, R21, R14.reuse, RZ ;  /* 0x0000000e150c7224 */ /* 0x081fe400078e02ff */
[----:B------:R-:W-:-:S04]  /*2070*/  IMAD.WIDE.U32 R158, R23, R14, R6 ;  /* 0x0000000e179e7225 */ /* 0x000fc800078e0006 */
[----:B------:R-:W-:Y:S01]  /*2080*/  IMAD R15, R23, R15, R12 ;  /* 0x0000000f170f7224 */ /* 0x000fe200078e020c */
[----:B------:R-:W-:Y:S01]  /*2090*/  MOV R20, R158 ;  /* 0x0000009e00147202 */ /* 0x000fe20000000f00 */
[-C--:B-1----:R-:W-:Y:S02]  /*20a0*/  IMAD R12, R9, R156.reuse, RZ ;  /* 0x0000009c090c7224 */ /* 0x082fe400078e02ff */
[----:B------:R-:W-:Y:S02]  /*20b0*/  IMAD.IADD R21, R159, 0x1, R15 ;  /* 0x000000019f157824 */ /* 0x000fe400078e020f */
[C---:B------:R-:W-:Y:S02]  /*20c0*/  IMAD R167, R153.reuse, R157, R12 ;  /* 0x0000009d99a77224 */ /* 0x040fe400078e020c */
[----:B------:R-:W-:-:S04]  /*20d0*/  IMAD.WIDE.U32 R12, R153, R156, R20 ;  /* 0x0000009c990c7225 */ /* 0x000fc800078e0014 */
[----:B------:R-:W-:Y:S01]  /*20e0*/  IMAD.IADD R13, R13, 0x1, R167 ;  /* 0x000000010d0d7824 */ /* 0x000fe200078e02a7 */
[----:B--2---:R-:W-:-:S04]  /*20f0*/  LEA R162, P1, R12, R10, 0x2 ;  /* 0x0000000a0ca27211 */ /* 0x004fc800078210ff */
[----:B------:R-:W-:-:S05]  /*2100*/  LEA.HI.X R163, R12, R11, R13, 0x2, P1 ;  /* 0x0000000b0ca37211 */ /* 0x000fca00008f140d */
[----:B------:R0:W2:Y:S01]  /*2110*/  @P3 LDG.E.LTC128B R174, desc[UR36][R162.64] ;  /* 0x00000024a2ae3981 */ /* 0x0000a2000c1e1920 */
[----:B------:R-:W-:Y:S01]  /*2120*/  IMAD.WIDE.U32 R160, R153, R156, R6 ;  /* 0x0000009c99a07225 */ /* 0x000fe200078e0006 */
[----:B------:R-:W-:Y:S01]  /*2130*/  ISETP.GT.AND P5, PT, R0, 0x1, P0 ;  /* 0x000000010000780c */ /* 0x000fe200007a4270 */
[----:B------:R-:W-:Y:S01]  /*2140*/  BSSY B1, `(.L_x_30) ;  /* 0x0000016000017945 */ /* 0x000fe20003800000 */
[----:B------:R-:W-:Y:S01]  /*2150*/  LEA R12, P1, R168, UR4, 0x2 ;  /* 0x00000004a80c7c11 */ /* 0x000fe2000f8210ff */
[----:B------:R-:W-:-:S03]  /*2160*/  IMAD.IADD R161, R167, 0x1, R161 ;  /* 0x00000001a7a17824 */ /* 0x000fc600078e02a1 */
[----:B------:R-:W-:Y:S01]  /*2170*/  LEA.HI.X R13, R168, UR5, R171, 0x2, P1 ;  /* 0x00000005a80d7c11 */ /* 0x000fe200088f14ab */
[----:B------:R-:W-:Y:S01]  /*2180*/  IMAD.WIDE.U32 R164, R23, R14, R160 ;  /* 0x0000000e17a47225 */ /* 0x000fe200078e00a0 */
[C---:B------:R-:W-:Y:S02]  /*2190*/  SHF.L.U64.HI R161, R156.reuse, 0x3, R157 ;  /* 0x000000039ca17819 */ /* 0x040fe4000001029d */
[----:B------:R-:W-:Y:S01]  /*21a0*/  SHF.L.U32 R160, R156, 0x3, RZ ;  /* 0x000000039ca07819 */ /* 0x000fe200000006ff */
[----:B------:R-:W-:Y:S01]  /*21b0*/  IMAD.IADD R165, R15, 0x1, R165 ;  /* 0x000000010fa57824 */ /* 0x000fe200078e02a5 */
[----:B0-----:R-:W-:-:S03]  /*21c0*/  LEA R162, P1, R164, R10, 0x2 ;  /* 0x0000000aa4a27211 */ /* 0x001fc600078210ff */
[----:B------:R-:W-:-:S04]  /*21d0*/  IMAD.WIDE.U32 R172, R153, R156, R160 ;  /* 0x0000009c99ac7225 */ /* 0x000fc800078e00a0 */
[----:B------:R-:W-:Y:S02]  /*21e0*/  IMAD.IADD R167, R167, 0x1, R173 ;  /* 0x00000001a7a77824 */ /* 0x000fe400078e02ad */
[----:B--2---:R-:W-:-:S04]  /*21f0*/  FMUL R163, R174, R155 ;  /* 0x0000009baea37220 */ /* 0x004fc80000400000 */
[----:B------:R-:W-:Y:S01]  /*2200*/  FFMA R169, R88, R154, R163 ;  /* 0x0000009a58a97223 */ /* 0x000fe200000000a3 */
[----:B------:R-:W-:Y:S02]  /*2210*/  LEA.HI.X R163, R164, R11, R165, 0x2, P1 ;  /* 0x0000000ba4a37211 */ /* 0x000fe400008f14a5 */
[----:B------:R-:W-:Y:S02]  /*2220*/  ISETP.GT.AND P1, PT, R3, 0x8, PT ;  /* 0x000000080300780c */ /* 0x000fe40003f24270 */
[----:B------:R-:W-:Y:S01]  /*2230*/  IADD3 R164, P4, R158, R172, RZ ;  /* 0x000000ac9ea47210 */ /* 0x000fe20007f9e0ff */
[----:B------:R0:W-:Y:S01]  /*2240*/  @P3 STG.E desc[UR36][R12.64], R169 ;  /* 0x000000a90c003986 */ /* 0x0001e2000c101924 */
[----:B------:R-:W-:Y:S02]  /*2250*/  ISETP.GT.AND P2, PT, R0, RZ, P1 ;  /* 0x000000ff0000720c */ /* 0x000fe40000f44270 */
[----:B------:R-:W-:Y:S02]  /*2260*/  LEA R170, P3, R164, R10, 0x2 ;  /* 0x0000000aa4aa7211 */ /* 0x000fe400078610ff */
[----:B------:R-:W-:Y:S01]  /*2270*/  IADD3.X R165, R167, R21, RZ, P4, !PT ;  /* 0x00000015a7a57210 */ /* 0x000fe200027fe4ff */
[----:B------:R-:W-:Y:S10]  /*2280*/  @!P5 BRA `(.L_x_31) ;  /* 0x000000000004d947 */ /* 0x000ff40003800000 */
[----:B------:R1:W5:Y:S02]  /*2290*/  LDG.E.LTC128B R174, desc[UR36][R162.64+0x4] ;  /* 0x00000424a2ae7981 */ /* 0x000364000c1e1920 */
.L_x_31:
[----:B------:R-:W-:Y:S05]  /*22a0*/  BSYNC B1 ;  /* 0x0000000000017941 */ /* 0x000fea0003800000 */
.L_x_30:
[----:B-----5:R-:W-:Y:S01]  /*22b0*/  FMUL R88, R174, R155 ;  /* 0x0000009bae587220 */ /* 0x020fe20000400000 */
[----:B------:R-:W-:-:S03]  /*22c0*/  LEA.HI.X R171, R164, R11, R165, 0x2, P3 ;  /* 0x0000000ba4ab7211 */ /* 0x000fc600018f14a5 */
[----:B------:R-:W-:-:S05]  /*22d0*/  FFMA R175, R89, R154, R88 ;  /* 0x0000009a59af7223 */ /* 0x000fca0000000058 */
[----:B------:R2:W-:Y:S04]  /*22e0*/  @P5 STG.E desc[UR36][R12.64+0x4], R175 ;  /* 0x000004af0c005986 */ /* 0x0005e8000c101924 */
[----:B------:R-:W3:Y:S01]  /*22f0*/  @P2 LDG.E.LTC128B R174, desc[UR36][R170.64] ;  /* 0x00000024aaae2981 */ /* 0x000ee2000c1e1920 */
[----:B------:R-:W-:Y:S01]  /*2300*/  IADD3 R172, P3, R6, R172, RZ ;  /* 0x000000ac06ac7210 */ /* 0x000fe20007f7e0ff */
[C---:B------:R-:W-:Y:S01]  /*2310*/  IMAD.SHL.U32 R165, R4.reuse, 0x20, RZ ;  /* 0x0000002004a57824 */ /* 0x040fe200078e00ff */
[----:B------:R-:W-:Y:S03]  /*2320*/  BSSY B1, `(.L_x_32) ;  /* 0x000000f000017945 */ /* 0x000fe60003800000 */
[----:B------:R-:W-:Y:S01]  /*2330*/  IMAD.X R173, R7, 0x1, R167, P3 ;  /* 0x0000000107ad7824 */ /* 0x000fe200018e06a7 */
[----:B------:R-:W-:-:S02]  /*2340*/  SHF.L.U64.HI R167, R4, 0x5, R5 ;  /* 0x0000000504a77819 */ /* 0x000fc40000010205 */
[----:B------:R-:W-:Y:S01]  /*2350*/  IADD3 R168, P4, R165, R12, RZ ;  /* 0x0000000ca5a87210 */ /* 0x000fe20007f9e0ff */
[----:B------:R-:W-:Y:S01]  /*2360*/  IMAD.WIDE.U32 R172, R23, R14, R172 ;  /* 0x0000000e17ac7225 */ /* 0x000fe200078e00ac */
[----:B------:R-:W-:-:S03]  /*2370*/  ISETP.GT.AND P3, PT, R0, 0x1, P1 ;  /* 0x000000010000780c */ /* 0x000fc60000f64270 */
[----:B0-----:R-:W-:Y:S01]  /*2380*/  IMAD.X R169, R167, 0x1, R13, P4 ;  /* 0x00000001a7a97824 */ /* 0x001fe200020e060d */
[----:B------:R-:W-:Y:S02]  /*2390*/  IADD3 R89, R15, R173, RZ ;  /* 0x000000ad0f597210 */ /* 0x000fe40007ffe0ff */
[----:B------:R-:W-:-:S04]  /*23a0*/  LEA R88, P5, R172, R10, 0x2 ;  /* 0x0000000aac587211 */ /* 0x000fc800078a10ff */
[----:B------:R-:W-:Y:S01]  /*23b0*/  LEA.HI.X R89, R172, R11, R89, 0x2, P5 ;  /* 0x0000000bac597211 */ /* 0x000fe200028f1459 */
[----:B---3--:R-:W-:-:S04]  /*23c0*/  FMUL R173, R174, R155 ;  /* 0x0000009baead7220 */ /* 0x008fc80000400000 */
[----:B------:R-:W-:-:S05]  /*23d0*/  FFMA R173, R90, R154, R173 ;  /* 0x0000009a5aad7223 */ /* 0x000fca00000000ad */
[----:B------:R2:W-:Y:S01]  /*23e0*/  @P2 STG.E desc[UR36][R168.64], R173 ;  /* 0x000000ada8002986 */ /* 0x0005e2000c101924 */
[----:B------:R-:W-:Y:S05]  /*23f0*/  @!P3 BRA `(.L_x_33) ;  /* 0x000000000004b947 */ /* 0x000fea0003800000 */
[----:B------:R0:W5:Y:S02]  /*2400*/  LDG.E.LTC128B R174, desc[UR36][R88.64+0x4] ;  /* 0x0000042458ae7981 */ /* 0x000164000c1e1920 */
.L_x_33:
[----:B------:R-:W-:Y:S05]  /*2410*/  BSYNC B1 ;  /* 0x0000000000017941 */ /* 0x000fea0003800000 */
.L_x_32:
[----:B-----5:R-:W-:Y:S01]  /*2420*/  FMUL R90, R174, R155 ;  /* 0x0000009bae5a7220 */ /* 0x020fe20000400000 */
[----:B------:R-:W-:Y:S01]  /*2430*/  ISETP.GT.AND P2, PT, R0, 0x8, P0 ;  /* 0x000000080000780c */ /* 0x000fe20000744270 */
[----:B------:R-:W-:Y:S02]  /*2440*/  BSSY B1, `(.L_x_34) ;  /* 0x0000007000017945 */ /* 0x000fe40003800000 */
[----:B------:R-:W-:Y:S01]  /*2450*/  FFMA R171, R91, R154, R90 ;  /* 0x0000009a5bab7223 */ /* 0x000fe2000000005a */
[----:B------:R-:W-:Y:S01]  /*2460*/  @P3 IMAD.MOV.U32 R90, RZ, RZ, R168 ;  /* 0x000000ffff5a3224 */ /* 0x000fe200078e00a8 */
[----:B------:R-:W-:-:S05]  /*2470*/  @P3 MOV R91, R169 ;  /* 0x000000a9005b3202 */ /* 0x000fca0000000f00 */
[----:B------:R3:W-:Y:S03]  /*2480*/  @P3 STG.E desc[UR36][R90.64+0x4], R171 ;  /* 0x000004ab5a003986 */ /* 0x0007e6000c101924 */
[----:B------:R-:W-:Y:S05]  /*2490*/  @!P2 BRA `(.L_x_35) ;  /* 0x000000000004a947 */ /* 0x000fea0003800000 */
[----:B------:R4:W5:Y:S02]  /*24a0*/  LDG.E.LTC128B R174, desc[UR36][R162.64+0x20] ;  /* 0x00002024a2ae7981 */ /* 0x000964000c1e1920 */
.L_x_35:
[----:B------:R-:W-:Y:S05]  /*24b0*/  BSYNC B1 ;  /* 0x0000000000017941 */ /* 0x000fea0003800000 */
.L_x_34:
[----:B---3-5:R-:W-:Y:S01]  /*24c0*/  FMUL R91, R174, R155 ;  /* 0x0000009bae5b7220 */ /* 0x028fe20000400000 */
[----:B------:R-:W-:Y:S01]  /*24d0*/  ISETP.GT.AND P3, PT, R0, 0x9, P0 ;  /* 0x000000090000780c */ /* 0x000fe20000764270 */
[----:B------:R-:W-:Y:S02]  /*24e0*/  BSSY B1, `(.L_x_36) ;  /* 0x0000005000017945 */ /* 0x000fe40003800000 */
[----:B------:R-:W-:-:S05]  /*24f0*/  FFMA R91, R92, R154, R91 ;  /* 0x0000009a5c5b7223 */ /* 0x000fca000000005b */
[----:B------:R3:W-:Y:S05]  /*2500*/  @P2 STG.E desc[UR36][R12.64+0x20], R91 ;  /* 0x0000205b0c002986 */ /* 0x0007ea000c101924 */
[----:B------:R-:W-:Y:S05]  /*2510*/  @!P3 BRA `(.L_x_37) ;  /* 0x000000000004b947 */ /* 0x000fea0003800000 */
[----:B------:R0:W5:Y:S02]  /*2520*/  LDG.E.LTC128B R174, desc[UR36][R162.64+0x24] ;  /* 0x00002424a2ae7981 */ /* 0x000164000c1e1920 */
.L_x_37:
[----:B------:R-:W-:Y:S05]  /*2530*/  BSYNC B1 ;  /* 0x0000000000017941 */ /* 0x000fea0003800000 */
.L_x_36:
[----:B-----5:R-:W-:Y:S01]  /*2540*/  FMUL R90, R174, R155 ;  /* 0x0000009bae5a7220 */ /* 0x020fe20000400000 */
[----:B------:R-:W-:Y:S01]  /*2550*/  ISETP.GT.AND P2, PT, R0, 0x8, P1 ;  /* 0x000000080000780c */ /* 0x000fe20000f44270 */
[----:B------:R-:W-:Y:S02]  /*2560*/  BSSY B1, `(.L_x_38) ;  /* 0x0000005000017945 */ /* 0x000fe40003800000 */
[----:B------:R-:W-:-:S05]  /*2570*/  FFMA R93, R93, R154, R90 ;  /* 0x0000009a5d5d7223 */ /* 0x000fca000000005a */
[----:B------:R0:W-:Y:S05]  /*2580*/  @P3 STG.E desc[UR36][R12.64+0x24], R93 ;  /* 0x0000245d0c003986 */ /* 0x0001ea000c101924 */
[----:B------:R-:W-:Y:S05]  /*2590*/  @!P2 BRA `(.L_x_39) ;  /* 0x000000000004a947 */ /* 0x000fea0003800000 */
[----:B------:R0:W5:Y:S02]  /*25a0*/  LDG.E.LTC128B R174, desc[UR36][R88.64+0x20] ;  /* 0x0000202458ae7981 */ /* 0x000164000c1e1920 */
.L_x_39:
[----:B------:R-:W-:Y:S05]  /*25b0*/  BSYNC B1 ;  /* 0x0000000000017941 */ /* 0x000fea0003800000 */
.L_x_38:
[----:B---3-5:R-:W-:Y:S01]  /*25c0*/  FMUL R91, R174, R155 ;  /* 0x0000009bae5b7220 */ /* 0x028fe20000400000 */
[----:B------:R-:W-:Y:S01]  /*25d0*/  @P2 IMAD.MOV.U32 R90, RZ, RZ, R168 ;  /* 0x000000ffff5a2224 */ /* 0x000fe200078e00a8 */
[----:B------:R-:W-:Y:S01]  /*25e0*/  ISETP.GT.AND P3, PT, R0, 0x9, P1 ;  /* 0x000000090000780c */ /* 0x000fe20000f64270 */
[----:B------:R-:W-:Y:S01]  /*25f0*/  BSSY B1, `(.L_x_40) ;  /* 0x0000006000017945 */ /* 0x000fe20003800000 */
[----:B0-----:R-:W-:Y:S01]  /*2600*/  FFMA R93, R94, R154, R91 ;  /* 0x0000009a5e5d7223 */ /* 0x001fe2000000005b */
[----:B------:R-:W-:-:S05]  /*2610*/  @P2 IMAD.MOV.U32 R91, RZ, RZ, R169 ;  /* 0x000000ffff5b2224 */ /* 0x000fca00078e00a9 */
[----:B------:R0:W-:Y:S05]  /*2620*/  @P2 STG.E desc[UR36][R90.64+0x20], R93 ;  /* 0x0000205d5a002986 */ /* 0x0001ea000c101924 */
[----:B------:R-:W-:Y:S05]  /*2630*/  @!P3 BRA `(.L_x_41) ;  /* 0x000000000004b947 */ /* 0x000fea0003800000 */
[----:B------:R3:W5:Y:S02]  /*2640*/  LDG.E.LTC128B R174, desc[UR36][R88.64+0x24] ;  /* 0x0000242458ae7981 */ /* 0x000764000c1e1920 */
.L_x_41:
[----:B------:R-:W-:Y:S05]  /*2650*/  BSYNC B1 ;  /* 0x0000000000017941 */ /* 0x000fea0003800000 */
.L_x_40:
[----:B0----5:R-:W-:Y:S01]  /*2660*/  FMUL R90, R174, R155 ;  /* 0x0000009bae5a7220 */ /* 0x021fe20000400000 */
[----:B------:R-:W-:Y:S01]  /*2670*/  @P3 IMAD.MOV.U32 R91, RZ, RZ, R169 ;  /* 0x000000ffff5b3224 */ /* 0x000fe200078e00a9 */
[----:B------:R-:W-:Y:S01]  /*2680*/  ISETP.GT.AND P2, PT, R0, 0x10, P0 ;  /* 0x000000100000780c */ /* 0x000fe20000744270 */
[----:B------:R-:W-:Y:S01]  /*2690*/  BSSY B1, `(.L_x_42) ;  /* 0x0000006000017945 */ /* 0x000fe20003800000 */
[----:B------:R-:W-:Y:S01]  /*26a0*/  FFMA R95, R95, R154, R90 ;  /* 0x0000009a5f5f7223 */ /* 0x000fe2000000005a */
[----:B------:R-:W-:-:S05]  /*26b0*/  @P3 MOV R90, R168 ;  /* 0x000000a8005a3202 */ /* 0x000fca0000000f00 */
[----:B------:R0:W-:Y:S05]  /*26c0*/  @P3 STG.E desc[UR36][R90.64+0x24], R95 ;  /* 0x0000245f5a003986 */ /* 0x0001ea000c101924 */
[----:B------:R-:W-:Y:S05]  /*26d0*/  @!P2 BRA `(.L_x_43) ;  /* 0x000000000004a947 */ /* 0x000fea0003800000 */
[----:B------:R0:W5:Y:S02]  /*26e0*/  LDG.E.LTC128B R174, desc[UR36][R162.64+0x40] ;  /* 0x00004024a2ae7981 */ /* 0x000164000c1e1920 */
.L_x_43:
[----:B------:R-:W-:Y:S05]  /*26f0*/  BSYNC B1 ;  /* 0x0000000000017941 */ /* 0x000fea0003800000 */
.L_x_42:
[----:B0----5:R-:W-:Y:S01]  /*2700*/  FMUL R91, R174, R155 ;  /* 0x0000009bae5b7220 */ /* 0x021fe20000400000 */
[----:B------:R-:W-:Y:S01]  /*2710*/  ISETP.GT.AND P3, PT, R0, 0x11, P0 ;  /* 0x000000110000780c */ /* 0x000fe20000764270 */
[----:B------:R-:W-:Y:S02]  /*2720*/  BSSY B1, `(.L_x_44) ;  /* 0x0000005000017945 */ /* 0x000fe40003800000 */
[----:B------:R-:W-:-:S05]  /*2730*/  FFMA R91, R96, R154, R91 ;  /* 0x0000009a605b7223 */ /* 0x000fca000000005b */
[----:B------:R0:W-:Y:S05]  /*2740*/  @P2 STG.E desc[UR36][R12.64+0x40], R91 ;  /* 0x0000405b0c002986 */ /* 0x0001ea000c101924 */
[----:B------:R-:W-:Y:S05]  /*2750*/  @!P3 BRA `(.L_x_45) ;  /* 0x000000000004b947 */ /* 0x000fea0003800000 */
[----:B------:R0:W5:Y:S02]  /*2760*/  LDG.E.LTC128B R174, desc[UR36][R162.64+0x44] ;  /* 0x00004424a2ae7981 */ /* 0x000164000c1e1920 */
.L_x_45:
[----:B------:R-:W-:Y:S05]  /*2770*/  BSYNC B1 ;  /* 0x0000000000017941 */ /* 0x000fea0003800000 */
.L_x_44:
[----:B-----5:R-:W-:Y:S01]  /*2780*/  FMUL R90, R174, R155 ;  /* 0x0000009bae5a7220 */ /* 0x020fe20000400000 */
[----:B------:R-:W-:Y:S01]  /*2790*/  ISETP.GT.AND P2, PT, R0, 0x10, P1 ;  /* 0x000000100000780c */ /* 0x000fe20000f44270 */
[----:B------:R-:W-:Y:S02]  /*27a0*/  BSSY B1, `(.L_x_46) ;  /* 0x0000005000017945 */ /* 0x000fe40003800000 */
[----:B------:R-:W-:-:S05]  /*27b0*/  FFMA R97, R97, R154, R90 ;  /* 0x0000009a61617223 */ /* 0x000fca000000005a */
[----:B------:R0:W-:Y:S05]  /*27c0*/  @P3 STG.E desc[UR36][R12.64+0x44], R97 ;  /* 0x000044610c003986 */ /* 0x0001ea000c101924 */
[----:B------:R-:W-:Y:S05]  /*27d0*/  @!P2 BRA `(.L_x_47) ;  /* 0x000000000004a947 */ /* 0x000fea0003800000 */
[----:B------:R0:W5:Y:S02]  /*27e0*/  LDG.E.LTC128B R174, desc[UR36][R88.64+0x40] ;  /* 0x0000402458ae7981 */ /* 0x000164000c1e1920 */
.L_x_47:
[----:B------:R-:W-:Y:S05]  /*27f0*/  BSYNC B1 ;  /* 0x0000000000017941 */ /* 0x000fea0003800000 */
.L_x_46:
        /* <DEDUP_REMOVED lines=9> */
.L_x_49:
[----:B------:R-:W-:Y:S05]  /*2890*/  BSYNC B1 ;  /* 0x0000000000017941 */ /* 0x000fea0003800000 */
.L_x_48:
[----:B0----5:R-:W-:Y:S01]  /*28a0*/  FMUL R90, R174, R155 ;  /* 0x0000009bae5a7220 */ /* 0x021fe20000400000 */
[----:B------:R-:W-:Y:S01]  /*28b0*/  @P3 IMAD.MOV.U32 R91, RZ, RZ, R169 ;  /* 0x000000ffff5b3224 */ /* 0x000fe200078e00a9 */
[----:B------:R-:W-:Y:S01]  /*28c0*/  ISETP.GT.AND P2, PT, R0, 0x18, P0 ;  /* 0x000000180000780c */ /* 0x000fe20000744270 */
[----:B------:R-:W-:Y:S01]  /*28d0*/  BSSY B1, `(.L_x_50) ;  /* 0x0000006000017945 */ /* 0x000fe20003800000 */
[----:B------:R-:W-:Y:S01]  /*28e0*/  FFMA R99, R99, R154, R90 ;  /* 0x0000009a63637223 */ /* 0x000fe2000000005a */
[----:B------:R-:W-:-:S05]  /*28f0*/  @P3 IMAD.MOV.U32 R90, RZ, RZ, R168 ;  /* 0x000000ffff5a3224 */ /* 0x000fca00078e00a8 */
[----:B------:R0:W-:Y:S05]  /*2900*/  @P3 STG.E desc[UR36][R90.64+0x44], R99 ;  /* 0x000044635a003986 */ /* 0x0001ea000c101924 */
[----:B------:R-:W-:Y:S05]  /*2910*/  @!P2 BRA `(.L_x_51) ;  /* 0x000000000004a947 */ /* 0x000fea0003800000 */
[----:B------:R0:W5:Y:S02]  /*2920*/  LDG.E.LTC128B R174, desc[UR36][R162.64+0x60] ;  /* 0x00006024a2ae7981 */ /* 0x000164000c1e1920 */
.L_x_51:
[----:B------:R-:W-:Y:S05]  /*2930*/  BSYNC B1 ;  /* 0x0000000000017941 */ /* 0x000fea0003800000 */
.L_x_50:
[----:B0----5:R-:W-:Y:S01]  /*2940*/  FMUL R91, R174, R155 ;  /* 0x0000009bae5b7220 */ /* 0x021fe20000400000 */
[----:B------:R-:W-:Y:S01]  /*2950*/  ISETP.GT.AND P3, PT, R0, 0x19, P0 ;  /* 0x000000190000780c */ /* 0x000fe20000764270 */
[----:B------:R-:W-:Y:S02]  /*2960*/  BSSY B1, `(.L_x_52) ;  /* 0x0000005000017945 */ /* 0x000fe40003800000 */
[----:B------:R-:W-:-:S05]  /*2970*/  FFMA R91, R100, R154, R91 ;  /* 0x0000009a645b7223 */ /* 0x000fca000000005b */
[----:B------:R0:W-:Y:S05]  /*2980*/  @P2 STG.E desc[UR36][R12.64+0x60], R91 ;  /* 0x0000605b0c002986 */ /* 0x0001ea000c101924 */
[----:B------:R-:W-:Y:S05]  /*2990*/  @!P3 BRA `(.L_x_53) ;  /* 0x000000000004b947 */ /* 0x000fea0003800000 */
[----:B------:R0:W5:Y:S02]  /*29a0*/  LDG.E.LTC128B R174, desc[UR36][R162.64+0x64] ;  /* 0x00006424a2ae7981 */ /* 0x000164000c1e1920 */
.L_x_53:
[----:B------:R-:W-:Y:S05]  /*29b0*/  BSYNC B1 ;  /* 0x0000000000017941 */ /* 0x000fea0003800000 */
.L_x_52:
[----:B-----5:R-:W-:Y:S01]  /*29c0*/  FMUL R90, R174, R155 ;  /* 0x0000009bae5a7220 */ /* 0x020fe20000400000 */
[----:B------:R-:W-:Y:S01]  /*29d0*/  ISETP.GT.AND P2, PT, R0, 0x18, P1 ;  /* 0x000000180000780c */ /* 0x000fe20000f44270 */
[----:B------:R-:W-:Y:S02]  /*29e0*/  BSSY B1, `(.L_x_54) ;  /* 0x0000005000017945 */ /* 0x000fe40003800000 */
[----:B------:R-:W-:-:S05]  /*29f0*/  FFMA R101, R101, R154, R90 ;  /* 0x0000009a65657223 */ /* 0x000fca000000005a */
[----:B------:R0:W-:Y:S05]  /*2a00*/  @P3 STG.E desc[UR36][R12.64+0x64], R101 ;  /* 0x000064650c003986 */ /* 0x0001ea000c101924 */
[----:B------:R-:W-:Y:S05]  /*2a10*/  @!P2 BRA `(.L_x_55) ;  /* 0x000000000004a947 */ /* 0x000fea0003800000 */
[----:B------:R0:W5:Y:S02]  /*2a20*/  LDG.E.LTC128B R174, desc[UR36][R88.64+0x60] ;  /* 0x0000602458ae7981 */ /* 0x000164000c1e1920 */
.L_x_55:
[----:B------:R-:W-:Y:S05]  /*2a30*/  BSYNC B1 ;  /* 0x0000000000017941 */ /* 0x000fea0003800000 */
.L_x_54:
[----:B0----5:R-:W-:Y:S01]  /*2a40*/  FMUL R91, R174, R155 ;  /* 0x0000009bae5b7220 */ /* 0x021fe20000400000 */
[----:B------:R-:W-:Y:S01]  /*2a50*/  @P2 MOV R90, R168 ;  /* 0x000000a8005a2202 */ /* 0x000fe20000000f00 */
[----:B------:R-:W-:Y:S01]  /*2a60*/  BSSY B1, `(.L_x_56) ;  /* 0x0000007000017945 */ /* 0x000fe20003800000 */
[----:B------:R-:W-:Y:S01]  /*2a70*/  ISETP.GT.AND P3, PT, R0, 0x19, P1 ;  /* 0x000000190000780c */ /* 0x000fe20000f64270 */
[----:B------:R-:W-:Y:S01]  /*2a80*/  FFMA R93, R102, R154, R91 ;  /* 0x0000009a665d7223 */ /* 0x000fe2000000005b */
[----:B------:R-:W-:-:S05]  /*2a90*/  @P2 IMAD.MOV.U32 R91, RZ, RZ, R169 ;  /* 0x000000ffff5b2224 */ /* 0x000fca00078e00a9 */
[----:B------:R0:W-:Y:S06]  /*2aa0*/  @P2 STG.E desc[UR36][R90.64+0x60], R93 ;  /* 0x0000605d5a002986 */ /* 0x0001ec000c101924 */
[----:B------:R-:W-:Y:S05]  /*2ab0*/  @!P3 BRA `(.L_x_57) ;  /* 0x000000000004b947 */ /* 0x000fea0003800000 */
[----:B------:R0:W5:Y:S02]  /*2ac0*/  LDG.E.LTC128B R174, desc[UR36][R88.64+0x64] ;  /* 0x0000642458ae7981 */ /* 0x000164000c1e1920 */
.L_x_57:
[----:B------:R-:W-:Y:S05]  /*2ad0*/  BSYNC B1 ;  /* 0x0000000000017941 */ /* 0x000fea0003800000 */
.L_x_56:
        /* <DEDUP_REMOVED lines=9> */
.L_x_59:
[----:B------:R-:W-:Y:S05]  /*2b70*/  BSYNC B1 ;  /* 0x0000000000017941 */ /* 0x000fea0003800000 */
.L_x_58:
[----:B0----5:R-:W-:Y:S01]  /*2b80*/  FMUL R91, R174, R155 ;  /* 0x0000009bae5b7220 */ /* 0x021fe20000400000 */
[----:B------:R-:W-:Y:S01]  /*2b90*/  ISETP.GT.AND P3, PT, R0, 0x21, P0 ;  /* 0x000000210000780c */ /* 0x000fe20000764270 */
[----:B------:R-:W-:Y:S02]  /*2ba0*/  BSSY B1, `(.L_x_60) ;  /* 0x0000005000017945 */ /* 0x000fe40003800000 */
[----:B------:R-:W-:-:S05]  /*2bb0*/  FFMA R91, R104, R154, R91 ;  /* 0x0000009a685b7223 */ /* 0x000fca000000005b */
[----:B------:R0:W-:Y:S05]  /*2bc0*/  @P2 STG.E desc[UR36][R12.64+0x80], R91 ;  /* 0x0000805b0c002986 */ /* 0x0001ea000c101924 */
[----:B------:R-:W-:Y:S05]  /*2bd0*/  @!P3 BRA `(.L_x_61) ;  /* 0x000000000004b947 */ /* 0x000fea0003800000 */
[----:B------:R0:W5:Y:S02]  /*2be0*/  LDG.E.LTC128B R174, desc[UR36][R162.64+0x84] ;  /* 0x00008424a2ae7981 */ /* 0x000164000c1e1920 */
.L_x_61:
[----:B------:R-:W-:Y:S05]  /*2bf0*/  BSYNC B1 ;  /* 0x0000000000017941 */ /* 0x000fea0003800000 */
.L_x_60:
[----:B-----5:R-:W-:Y:S01]  /*2c00*/  FMUL R90, R174, R155 ;  /* 0x0000009bae5a7220 */ /* 0x020fe20000400000 */
[----:B------:R-:W-:Y:S01]  /*2c10*/  ISETP.GT.AND P2, PT, R0, 0x20, P1 ;  /* 0x000000200000780c */ /* 0x000fe20000f44270 */
[----:B------:R-:W-:Y:S02]  /*2c20*/  BSSY B1, `(.L_x_62) ;  /* 0x0000005000017945 */ /* 0x000fe40003800000 */
[----:B------:R-:W-:-:S05]  /*2c30*/  FFMA R105, R105, R154, R90 ;  /* 0x0000009a69697223 */ /* 0x000fca000000005a */
[----:B------:R0:W-:Y:S05]  /*2c40*/  @P3 STG.E desc[UR36][R12.64+0x84], R105 ;  /* 0x000084690c003986 */ /* 0x0001ea000c101924 */
[----:B------:R-:W-:Y:S05]  /*2c50*/  @!P2 BRA `(.L_x_63) ;  /* 0x000000000004a947 */ /* 0x000fea0003800000 */
[----:B------:R0:W5:Y:S02]  /*2c60*/  LDG.E.LTC128B R174, desc[UR36][R88.64+0x80] ;  /* 0x0000802458ae7981 */ /* 0x000164000c1e1920 */
.L_x_63:
[----:B------:R-:W-:Y:S05]  /*2c70*/  BSYNC B1 ;  /* 0x0000000000017941 */ /* 0x000fea0003800000 */
.L_x_62:
        /* <DEDUP_REMOVED lines=9> */
.L_x_65:
[----:B------:R-:W-:Y:S05]  /*2d10*/  BSYNC B1 ;  /* 0x0000000000017941 */ /* 0x000fea0003800000 */
.L_x_64:
        /* <DEDUP_REMOVED lines=9> */
.L_x_67:
[----:B------:R-:W-:Y:S05]  /*2db0*/  BSYNC B1 ;  /* 0x0000000000017941 */ /* 0x000fea0003800000 */
.L_x_66:
[----:B0----5:R-:W-:Y:S01]  /*2dc0*/  FMUL R91, R174, R155 ;  /* 0x0000009bae5b7220 */ /* 0x021fe20000400000 */
[----:B------:R-:W-:Y:S01]  /*2dd0*/  ISETP.GT.AND P3, PT, R0, 0x29, P0 ;  /* 0x000000290000780c */ /* 0x000fe20000764270 */
[----:B------:R-:W-:Y:S02]  /*2de0*/  BSSY B1, `(.L_x_68) ;  /* 0x0000005000017945 */ /* 0x000fe40003800000 */
[----:B------:R-:W-:-:S05]  /*2df0*/  FFMA R91, R108, R154, R91 ;  /* 0x0000009a6c5b7223 */ /* 0x000fca000000005b */
[----:B------:R0:W-:Y:S05]  /*2e00*/  @P2 STG.E desc[UR36][R12.64+0xa0], R91 ;  /* 0x0000a05b0c002986 */ /* 0x0001ea000c101924 */
[----:B------:R-:W-:Y:S05]  /*2e10*/  @!P3 BRA `(.L_x_69) ;  /* 0x000000000004b947 */ /* 0x000fea0003800000 */
[----:B------:R0:W5:Y:S02]  /*2e20*/  LDG.E.LTC128B R174, desc[UR36][R162.64+0xa4] ;  /* 0x0000a424a2ae7981 */ /* 0x000164000c1e1920 */
.L_x_69:
[----:B------:R-:W-:Y:S05]  /*2e30*/  BSYNC B1 ;  /* 0x0000000000017941 */ /* 0x000fea0003800000 */
.L_x_68:
[----:B-----5:R-:W-:Y:S01]  /*2e40*/  FMUL R90, R174, R155 ;  /* 0x0000009bae5a7220 */ /* 0x020fe20000400000 */
[----:B------:R-:W-:Y:S01]  /*2e50*/  ISETP.GT.AND P2, PT, R0, 0x28, P1 ;  /* 0x000000280000780c */ /* 0x000fe20000f44270 */
[----:B------:R-:W-:Y:S02]  /*2e60*/  BSSY B1, `(.L_x_70) ;  /* 0x0000005000017945 */ /* 0x000fe40003800000 */
[----:B------:R-:W-:-:S05]  /*2e70*/  FFMA R109, R109, R154, R90 ;  /* 0x0000009a6d6d7223 */ /* 0x000fca000000005a */
[----:B------:R0:W-:Y:S05]  /*2e80*/  @P3 STG.E desc[UR36][R12.64+0xa4], R109 ;  /* 0x0000a46d0c003986 */ /* 0x0001ea000c101924 */
[----:B------:R-:W-:Y:S05]  /*2e90*/  @!P2 BRA `(.L_x_71) ;  /* 0x000000000004a947 */ /* 0x000fea0003800000 */
[----:B------:R0:W5:Y:S02]  /*2ea0*/  LDG.E.LTC128B R174, desc[UR36][R88.64+0xa0] ;  /* 0x0000a02458ae7981 */ /* 0x000164000c1e1920 */
.L_x_71:
[----:B------:R-:W-:Y:S05]  /*2eb0*/  BSYNC B1 ;  /* 0x0000000000017941 */ /* 0x000fea0003800000 */
.L_x_70:
        /* <DEDUP_REMOVED lines=9> */
.L_x_73:
[----:B------:R-:W-:Y:S05]  /*2f50*/  BSYNC B1 ;  /* 0x0000000000017941 */ /* 0x000fea0003800000 */
.L_x_72:
        /* <DEDUP_REMOVED lines=9> */
.L_x_75:
[----:B------:R-:W-:Y:S05]  /*2ff0*/  BSYNC B1 ;  /* 0x0000000000017941 */ /* 0x000fea0003800000 */
.L_x_74:
[----:B0----5:R-:W-:Y:S01]  /*3000*/  FMUL R91, R174, R155 ;  /* 0x0000009bae5b7220 */ /* 0x021fe20000400000 */
[----:B------:R-:W-:Y:S01]  /*3010*/  ISETP.GT.AND P3, PT, R0, 0x31, P0 ;  /* 0x000000310000780c */ /* 0x000fe20000764270 */
[----:B------:R-:W-:Y:S02]  /*3020*/  BSSY B1, `(.L_x_76) ;  /* 0x0000005000017945 */ /* 0x000fe40003800000 */
[----:B------:R-:W-:-:S05]  /*3030*/  FFMA R91, R112, R154, R91 ;  /* 0x0000009a705b7223 */ /* 0x000fca000000005b */
[----:B------:R0:W-:Y:S05]  /*3040*/  @P2 STG.E desc[UR36][R12.64+0xc0], R91 ;  /* 0x0000c05b0c002986 */ /* 0x0001ea000c101924 */
[----:B------:R-:W-:Y:S05]  /*3050*/  @!P3 BRA `(.L_x_77) ;  /* 0x000000000004b947 */ /* 0x000fea0003800000 */
[----:B------:R0:W5:Y:S02]  /*3060*/  LDG.E.LTC128B R174, desc[UR36][R162.64+0xc4] ;  /* 0x0000c424a2ae7981 */ /* 0x000164000c1e1920 */
.L_x_77:
[----:B------:R-:W-:Y:S05]  /*3070*/  BSYNC B1 ;  /* 0x0000000000017941 */ /* 0x000fea0003800000 */
.L_x_76:
[----:B-----5:R-:W-:Y:S01]  /*3080*/  FMUL R90, R174, R155 ;  /* 0x0000009bae5a7220 */ /* 0x020fe20000400000 */
[----:B------:R-:W-:Y:S01]  /*3090*/  ISETP.GT.AND P2, PT, R0, 0x30, P1 ;  /* 0x000000300000780c */ /* 0x000fe20000f44270 */
[----:B------:R-:W-:Y:S02]  /*30a0*/  BSSY B1, `(.L_x_78) ;  /* 0x0000005000017945 */ /* 0x000fe40003800000 */
[----:B------:R-:W-:-:S05]  /*30b0*/  FFMA R113, R113, R154, R90 ;  /* 0x0000009a71717223 */ /* 0x000fca000000005a */
[----:B------:R0:W-:Y:S05]  /*30c0*/  @P3 STG.E desc[UR36][R12.64+0xc4], R113 ;  /* 0x0000c4710c003986 */ /* 0x0001ea000c101924 */
[----:B------:R-:W-:Y:S05]  /*30d0*/  @!P2 BRA `(.L_x_79) ;  /* 0x000000000004a947 */ /* 0x000fea0003800000 */
[----:B------:R0:W5:Y:S02]  /*30e0*/  LDG.E.LTC128B R174, desc[UR36][R88.64+0xc0] ;  /* 0x0000c02458ae7981 */ /* 0x000164000c1e1920 */
.L_x_79:
[----:B------:R-:W-:Y:S05]  /*30f0*/  BSYNC B1 ;  /* 0x0000000000017941 */ /* 0x000fea0003800000 */
.L_x_78:
        /* <DEDUP_REMOVED lines=9> */
.L_x_81:
[----:B------:R-:W-:Y:S05]  /*3190*/  BSYNC B1 ;  /* 0x0000000000017941 */ /* 0x000fea0003800000 */
.L_x_80:
        /* <DEDUP_REMOVED lines=9> */
.L_x_83:
[----:B------:R-:W-:Y:S05]  /*3230*/  BSYNC B1 ;  /* 0x0000000000017941 */ /* 0x000fea0003800000 */
.L_x_82:
[----:B0----5:R-:W-:Y:S01]  /*3240*/  FMUL R91, R174, R155 ;  /* 0x0000009bae5b7220 */ /* 0x021fe20000400000 */
[----:B------:R-:W-:Y:S01]  /*3250*/  ISETP.GT.AND P3, PT, R0, 0x39, P0 ;  /* 0x000000390000780c */ /* 0x000fe20000764270 */
[----:B------:R-:W-:Y:S02]  /*3260*/  BSSY B1, `(.L_x_84) ;  /* 0x0000005000017945 */ /* 0x000fe40003800000 */
[----:B------:R-:W-:-:S05]  /*3270*/  FFMA R91, R116, R154, R91 ;  /* 0x0000009a745b7223 */ /* 0x000fca000000005b */
[----:B------:R0:W-:Y:S05]  /*3280*/  @P2 STG.E desc[UR36][R12.64+0xe0], R91 ;  /* 0x0000e05b0c002986 */ /* 0x0001ea000c101924 */
[----:B------:R-:W-:Y:S05]  /*3290*/  @!P3 BRA `(.L_x_85) ;  /* 0x000000000004b947 */ /* 0x000fea0003800000 */
[----:B------:R0:W5:Y:S02]  /*32a0*/  LDG.E.LTC128B R174, desc[UR36][R162.64+0xe4] ;  /* 0x0000e424a2ae7981 */ /* 0x000164000c1e1920 */
.L_x_85:
[----:B------:R-:W-:Y:S05]  /*32b0*/  BSYNC B1 ;  /* 0x0000000000017941 */ /* 0x000fea0003800000 */
.L_x_84:
[----:B-----5:R-:W-:Y:S01]  /*32c0*/  FMUL R90, R174, R155 ;  /* 0x0000009bae5a7220 */ /* 0x020fe20000400000 */
[----:B------:R-:W-:Y:S01]  /*32d0*/  ISETP.GT.AND P2, PT, R0, 0x38, P1 ;  /* 0x000000380000780c */ /* 0x000fe20000f44270 */
[----:B------:R-:W-:Y:S02]  /*32e0*/  BSSY B1, `(.L_x_86) ;  /* 0x0000005000017945 */ /* 0x000fe40003800000 */
[----:B------:R-:W-:-:S05]  /*32f0*/  FFMA R117, R117, R154, R90 ;  /* 0x0000009a75757223 */ /* 0x000fca000000005a */
[----:B------:R0:W-:Y:S05]  /*3300*/  @P3 STG.E desc[UR36][R12.64+0xe4], R117 ;  /* 0x0000e4750c003986 */ /* 0x0001ea000c101924 */
[----:B------:R-:W-:Y:S05]  /*3310*/  @!P2 BRA `(.L_x_87) ;  /* 0x000000000004a947 */ /* 0x000fea0003800000 */
[----:B------:R0:W5:Y:S02]  /*3320*/  LDG.E.LTC128B R174, desc[UR36][R88.64+0xe0] ;  /* 0x0000e02458ae7981 */ /* 0x000164000c1e1920 */
.L_x_87:
[----:B------:R-:W-:Y:S05]  /*3330*/  BSYNC B1 ;  /* 0x0000000000017941 */ /* 0x000fea0003800000 */
.L_x_86:
        /* <DEDUP_REMOVED lines=9> */
.L_x_89:
[----:B------:R-:W-:Y:S05]  /*33d0*/  BSYNC B1 ;  /* 0x0000000000017941 */ /* 0x000fea0003800000 */
.L_x_88:
        /* <DEDUP_REMOVED lines=9> */
.L_x_91:
[----:B------:R-:W-:Y:S05]  /*3470*/  BSYNC B1 ;  /* 0x0000000000017941 */ /* 0x000fea0003800000 */
.L_x_90:
[----:B0----5:R-:W-:Y:S01]  /*3480*/  FMUL R91, R174, R155 ;  /* 0x0000009bae5b7220 */ /* 0x021fe20000400000 */
[----:B------:R-:W-:Y:S01]  /*3490*/  ISETP.GT.AND P3, PT, R0, 0x41, P0 ;  /* 0x000000410000780c */ /* 0x000fe20000764270 */
[----:B------:R-:W-:Y:S02]  /*34a0*/  BSSY B1, `(.L_x_92) ;  /* 0x0000005000017945 */ /* 0x000fe40003800000 */
[----:B------:R-:W-:-:S05]  /*34b0*/  FFMA R91, R120, R154, R91 ;  /* 0x0000009a785b7223 */ /* 0x000fca000000005b */
[----:B------:R0:W-:Y:S05]  /*34c0*/  @P2 STG.E desc[UR36][R12.64+0x100], R91 ;  /* 0x0001005b0c002986 */ /* 0x0001ea000c101924 */
[----:B------:R-:W-:Y:S05]  /*34d0*/  @!P3 BRA `(.L_x_93) ;  /* 0x000000000004b947 */ /* 0x000fea0003800000 */
[----:B------:R0:W5:Y:S02]  /*34e0*/  LDG.E.LTC128B R174, desc[UR36][R162.64+0x104] ;  /* 0x00010424a2ae7981 */ /* 0x000164000c1e1920 */
.L_x_93:
[----:B------:R-:W-:Y:S05]  /*34f0*/  BSYNC B1 ;  /* 0x0000000000017941 */ /* 0x000fea0003800000 */
.L_x_92:
[----:B-----5:R-:W-:Y:S01]  /*3500*/  FMUL R90, R174, R155 ;  /* 0x0000009bae5a7220 */ /* 0x020fe20000400000 */
[----:B------:R-:W-:Y:S01]  /*3510*/  ISETP.GT.AND P2, PT, R0, 0x40, P1 ;  /* 0x000000400000780c */ /* 0x000fe20000f44270 */
[----:B------:R-:W-:Y:S02]  /*3520*/  BSSY B1, `(.L_x_94) ;  /* 0x0000005000017945 */ /* 0x000fe40003800000 */
[----:B------:R-:W-:-:S05]  /*3530*/  FFMA R121, R121, R154, R90 ;  /* 0x0000009a79797223 */ /* 0x000fca000000005a */
[----:B------:R0:W-:Y:S05]  /*3540*/  @P3 STG.E desc[UR36][R12.64+0x104], R121 ;  /* 0x000104790c003986 */ /* 0x0001ea000c101924 */
[----:B------:R-:W-:Y:S05]  /*3550*/  @!P2 BRA `(.L_x_95) ;  /* 0x000000000004a947 */ /* 0x000fea0003800000 */
[----:B------:R0:W5:Y:S02]  /*3560*/  LDG.E.LTC128B R174, desc[UR36][R88.64+0x100] ;  /* 0x0001002458ae7981 */ /* 0x000164000c1e1920 */
.L_x_95:
[----:B------:R-:W-:Y:S05]  /*3570*/  BSYNC B1 ;  /* 0x0000000000017941 */ /* 0x000fea0003800000 */
.L_x_94:
        /* <DEDUP_REMOVED lines=9> */
.L_x_97:
[----:B------:R-:W-:Y:S05]  /*3610*/  BSYNC B1 ;  /* 0x0000000000017941 */ /* 0x000fea0003800000 */
.L_x_96:
        /* <DEDUP_REMOVED lines=9> */
.L_x_99:
[----:B------:R-:W-:Y:S05]  /*36b0*/  BSYNC B1 ;  /* 0x0000000000017941 */ /* 0x000fea0003800000 */
.L_x_98:
[----:B0----5:R-:W-:Y:S01]  /*36c0*/  FMUL R91, R174, R155 ;  /* 0x0000009bae5b7220 */ /* 0x021fe20000400000 */
[----:B------:R-:W-:Y:S01]  /*36d0*/  ISETP.GT.AND P3, PT, R0, 0x49, P0 ;  /* 0x000000490000780c */ /* 0x000fe20000764270 */
[----:B------:R-:W-:Y:S02]  /*36e0*/  BSSY B1, `(.L_x_100) ;  /* 0x0000005000017945 */ /* 0x000fe40003800000 */
[----:B------:R-:W-:-:S05]  /*36f0*/  FFMA R91, R124, R154, R91 ;  /* 0x0000009a7c5b7223 */ /* 0x000fca000000005b */
[----:B------:R0:W-:Y:S05]  /*3700*/  @P2 STG.E desc[UR36][R12.64+0x120], R91 ;  /* 0x0001205b0c002986 */ /* 0x0001ea000c101924 */
[----:B------:R-:W-:Y:S05]  /*3710*/  @!P3 BRA `(.L_x_101) ;  /* 0x000000000004b947 */ /* 0x000fea0003800000 */
[----:B------:R0:W5:Y:S02]  /*3720*/  LDG.E.LTC128B R174, desc[UR36][R162.64+0x124] ;  /* 0x00012424a2ae7981 */ /* 0x000164000c1e1920 */
.L_x_101:
[----:B------:R-:W-:Y:S05]  /*3730*/  BSYNC B1 ;  /* 0x0000000000017941 */ /* 0x000fea0003800000 */
.L_x_100:
[----:B-----5:R-:W-:Y:S01]  /*3740*/  FMUL R90, R174, R155 ;  /* 0x0000009bae5a7220 */ /* 0x020fe20000400000 */
[----:B------:R-:W-:Y:S01]  /*3750*/  ISETP.GT.AND P2, PT, R0, 0x48, P1 ;  /* 0x000000480000780c */ /* 0x000fe20000f44270 */
[----:B------:R-:W-:Y:S02]  /*3760*/  BSSY B1, `(.L_x_102) ;  /* 0x0000005000017945 */ /* 0x000fe40003800000 */
[----:B------:R-:W-:-:S05]  /*3770*/  FFMA R125, R125, R154, R90 ;  /* 0x0000009a7d7d7223 */ /* 0x000fca000000005a */
[----:B------:R0:W-:Y:S05]  /*3780*/  @P3 STG.E desc[UR36][R12.64+0x124], R125 ;  /* 0x0001247d0c003986 */ /* 0x0001ea000c101924 */
[----:B------:R-:W-:Y:S05]  /*3790*/  @!P2 BRA `(.L_x_103) ;  /* 0x000000000004a947 */ /* 0x000fea0003800000 */
[----:B------:R0:W5:Y:S02]  /*37a0*/  LDG.E.LTC128B R174, desc[UR36][R88.64+0x120] ;  /* 0x0001202458ae7981 */ /* 0x000164000c1e1920 */
.L_x_103:
[----:B------:R-:W-:Y:S05]  /*37b0*/  BSYNC B1 ;  /* 0x0000000000017941 */ /* 0x000fea0003800000 */
.L_x_102:
        /* <DEDUP_REMOVED lines=9> */
.L_x_105:
[----:B------:R-:W-:Y:S05]  /*3850*/  BSYNC B1 ;  /* 0x0000000000017941 */ /* 0x000fea0003800000 */
.L_x_104:
        /* <DEDUP_REMOVED lines=9> */
.L_x_107:
[----:B------:R-:W-:Y:S05]  /*38f0*/  BSYNC B1 ;  /* 0x0000000000017941 */ /* 0x000fea0003800000 */
.L_x_106:
[----:B0----5:R-:W-:Y:S01]  /*3900*/  FMUL R91, R174, R155 ;  /* 0x0000009bae5b7220 */ /* 0x021fe20000400000 */
[----:B------:R-:W-:Y:S01]  /*3910*/  ISETP.GT.AND P3, PT, R0, 0x51, P0 ;  /* 0x000000510000780c */ /* 0x000fe20000764270 */
[----:B------:R-:W-:Y:S02]  /*3920*/  BSSY B1, `(.L_x_108) ;  /* 0x0000005000017945 */ /* 0x000fe40003800000 */
[----:B------:R-:W-:-:S05]  /*3930*/  FFMA R91, R128, R154, R91 ;  /* 0x0000009a805b7223 */ /* 0x000fca000000005b */
[----:B------:R0:W-:Y:S05]  /*3940*/  @P2 STG.E desc[UR36][R12.64+0x140], R91 ;  /* 0x0001405b0c002986 */ /* 0x0001ea000c101924 */
[----:B------:R-:W-:Y:S05]  /*3950*/  @!P3 BRA `(.L_x_109) ;  /* 0x000000000004b947 */ /* 0x000fea0003800000 */
[----:B------:R0:W5:Y:S02]  /*3960*/  LDG.E.LTC128B R174, desc[UR36][R162.64+0x144] ;  /* 0x00014424a2ae7981 */ /* 0x000164000c1e1920 */
.L_x_109:
[----:B------:R-:W-:Y:S05]  /*3970*/  BSYNC B1 ;  /* 0x0000000000017941 */ /* 0x000fea0003800000 */
.L_x_108:
[----:B-----5:R-:W-:Y:S01]  /*3980*/  FMUL R90, R174, R155 ;  /* 0x0000009bae5a7220 */ /* 0x020fe20000400000 */
[----:B------:R-:W-:Y:S01]  /*3990*/  ISETP.GT.AND P2, PT, R0, 0x50, P1 ;  /* 0x000000500000780c */ /* 0x000fe20000f44270 */
[----:B------:R-:W-:Y:S02]  /*39a0*/  BSSY B1, `(.L_x_110) ;  /* 0x0000005000017945 */ /* 0x000fe40003800000 */
[----:B------:R-:W-:-:S05]  /*39b0*/  FFMA R129, R129, R154, R90 ;  /* 0x0000009a81817223 */ /* 0x000fca000000005a */
[----:B------:R0:W-:Y:S05]  /*39c0*/  @P3 STG.E desc[UR36][R12.64+0x144], R129 ;  /* 0x000144810c003986 */ /* 0x0001ea000c101924 */
[----:B------:R-:W-:Y:S05]  /*39d0*/  @!P2 BRA `(.L_x_111) ;  /* 0x000000000004a947 */ /* 0x000fea0003800000 */
[----:B------:R0:W5:Y:S02]  /*39e0*/  LDG.E.LTC128B R174, desc[UR36][R88.64+0x140] ;  /* 0x0001402458ae7981 */ /* 0x000164000c1e1920 */
.L_x_111:
[----:B------:R-:W-:Y:S05]  /*39f0*/  BSYNC B1 ;  /* 0x0000000000017941 */ /* 0x000fea0003800000 */
.L_x_110:
        /* <DEDUP_REMOVED lines=9> */
.L_x_113:
[----:B------:R-:W-:Y:S05]  /*3a90*/  BSYNC B1 ;  /* 0x0000000000017941 */ /* 0x000fea0003800000 */
.L_x_112:
        /* <DEDUP_REMOVED lines=9> */
.L_x_115:
[----:B------:R-:W-:Y:S05]  /*3b30*/  BSYNC B1 ;  /* 0x0000000000017941 */ /* 0x000fea0003800000 */
.L_x_114:
[----:B0----5:R-:W-:Y:S01]  /*3b40*/  FMUL R91, R174, R155 ;  /* 0x0000009bae5b7220 */ /* 0x021fe20000400000 */
[----:B------:R-:W-:Y:S01]  /*3b50*/  ISETP.GT.AND P3, PT, R0, 0x59, P0 ;  /* 0x000000590000780c */ /* 0x000fe20000764270 */
[----:B------:R-:W-:Y:S02]  /*3b60*/  BSSY B1, `(.L_x_116) ;  /* 0x0000005000017945 */ /* 0x000fe40003800000 */
[----:B------:R-:W-:-:S05]  /*3b70*/  FFMA R91, R132, R154, R91 ;  /* 0x0000009a845b7223 */ /* 0x000fca000000005b */
[----:B------:R0:W-:Y:S05]  /*3b80*/  @P2 STG.E desc[UR36][R12.64+0x160], R91 ;  /* 0x0001605b0c002986 */ /* 0x0001ea000c101924 */
[----:B------:R-:W-:Y:S05]  /*3b90*/  @!P3 BRA `(.L_x_117) ;  /* 0x000000000004b947 */ /* 0x000fea0003800000 */
[----:B------:R0:W5:Y:S02]  /*3ba0*/  LDG.E.LTC128B R174, desc[UR36][R162.64+0x164] ;  /* 0x00016424a2ae7981 */ /* 0x000164000c1e1920 */
.L_x_117:
[----:B------:R-:W-:Y:S05]  /*3bb0*/  BSYNC B1 ;  /* 0x0000000000017941 */ /* 0x000fea0003800000 */
.L_x_116:
[----:B-----5:R-:W-:Y:S01]  /*3bc0*/  FMUL R90, R174, R155 ;  /* 0x0000009bae5a7220 */ /* 0x020fe20000400000 */
[----:B------:R-:W-:Y:S01]  /*3bd0*/  ISETP.GT.AND P2, PT, R0, 0x58, P1 ;  /* 0x000000580000780c */ /* 0x000fe20000f44270 */
[----:B------:R-:W-:Y:S02]  /*3be0*/  BSSY B1, `(.L_x_118) ;  /* 0x0000005000017945 */ /* 0x000fe40003800000 */
[----:B------:R-:W-:-:S05]  /*3bf0*/  FFMA R133, R133, R154, R90 ;  /* 0x0000009a85857223 */ /* 0x000fca000000005a */
[----:B------:R0:W-:Y:S05]  /*3c00*/  @P3 STG.E desc[UR36][R12.64+0x164], R133 ;  /* 0x000164850c003986 */ /* 0x0001ea000c101924 */
[----:B------:R-:W-:Y:S05]  /*3c10*/  @!P2 BRA `(.L_x_119) ;  /* 0x000000000004a947 */ /* 0x000fea0003800000 */
[----:B------:R0:W5:Y:S02]  /*3c20*/  LDG.E.LTC128B R174, desc[UR36][R88.64+0x160] ;  /* 0x0001602458ae7981 */ /* 0x000164000c1e1920 */
.L_x_119:
[----:B------:R-:W-:Y:S05]  /*3c30*/  BSYNC B1 ;  /* 0x0000000000017941 */ /* 0x000fea0003800000 */
.L_x_118:
        /* <DEDUP_REMOVED lines=9> */
.L_x_121:
[----:B------:R-:W-:Y:S05]  /*3cd0*/  BSYNC B1 ;  /* 0x0000000000017941 */ /* 0x000fea0003800000 */
.L_x_120:
        /* <DEDUP_REMOVED lines=9> */
.L_x_123:
[----:B------:R-:W-:Y:S05]  /*3d70*/  BSYNC B1 ;  /* 0x0000000000017941 */ /* 0x000fea0003800000 */
.L_x_122:
[----:B0----5:R-:W-:Y:S01]  /*3d80*/  FMUL R91, R174, R155 ;  /* 0x0000009bae5b7220 */ /* 0x021fe20000400000 */
[----:B------:R-:W-:Y:S01]  /*3d90*/  ISETP.GT.AND P3, PT, R0, 0x61, P0 ;  /* 0x000000610000780c */ /* 0x000fe20000764270 */
[----:B------:R-:W-:Y:S02]  /*3da0*/  BSSY B1, `(.L_x_124) ;  /* 0x0000005000017945 */ /* 0x000fe40003800000 */
[----:B------:R-:W-:-:S05]  /*3db0*/  FFMA R91, R136, R154, R91 ;  /* 0x0000009a885b7223 */ /* 0x000fca000000005b */
[----:B------:R0:W-:Y:S05]  /*3dc0*/  @P2 STG.E desc[UR36][R12.64+0x180], R91 ;  /* 0x0001805b0c002986 */ /* 0x0001ea000c101924 */
[----:B------:R-:W-:Y:S05]  /*3dd0*/  @!P3 BRA `(.L_x_125) ;  /* 0x000000000004b947 */ /* 0x000fea0003800000 */
[----:B------:R0:W5:Y:S02]  /*3de0*/  LDG.E.LTC128B R174, desc[UR36][R162.64+0x184] ;  /* 0x00018424a2ae7981 */ /* 0x000164000c1e1920 */
.L_x_125:
[----:B------:R-:W-:Y:S05]  /*3df0*/  BSYNC B1 ;  /* 0x0000000000017941 */ /* 0x000fea0003800000 */
.L_x_124:
[----:B-----5:R-:W-:Y:S01]  /*3e00*/  FMUL R90, R174, R155 ;  /* 0x0000009bae5a7220 */ /* 0x020fe20000400000 */
[----:B------:R-:W-:Y:S01]  /*3e10*/  ISETP.GT.AND P2, PT, R0, 0x60, P1 ;  /* 0x000000600000780c */ /* 0x000fe20000f44270 */
[----:B------:R-:W-:Y:S02]  /*3e20*/  BSSY B1, `(.L_x_126) ;  /* 0x0000005000017945 */ /* 0x000fe40003800000 */
[----:B------:R-:W-:-:S05]  /*3e30*/  FFMA R137, R137, R154, R90 ;  /* 0x0000009a89897223 */ /* 0x000fca000000005a */
[----:B------:R0:W-:Y:S05]  /*3e40*/  @P3 STG.E desc[UR36][R12.64+0x184], R137 ;  /* 0x000184890c003986 */ /* 0x0001ea000c101924 */
[----:B------:R-:W-:Y:S05]  /*3e50*/  @!P2 BRA `(.L_x_127) ;  /* 0x000000000004a947 */ /* 0x000fea0003800000 */
[----:B------:R0:W5:Y:S02]  /*3e60*/  LDG.E.LTC128B R174, desc[UR36][R88.64+0x180] ;  /* 0x0001802458ae7981 */ /* 0x000164000c1e1920 */
.L_x_127:
[----:B------:R-:W-:Y:S05]  /*3e70*/  BSYNC B1 ;  /* 0x0000000000017941 */ /* 0x000fea0003800000 */
.L_x_126:
        /* <DEDUP_REMOVED lines=9> */
.L_x_129:
[----:B------:R-:W-:Y:S05]  /*3f10*/  BSYNC B1 ;  /* 0x0000000000017941 */ /* 0x000fea0003800000 */
.L_x_128:
        /* <DEDUP_REMOVED lines=9> */
.L_x_131:
[----:B------:R-:W-:Y:S05]  /*3fb0*/  BSYNC B1 ;  /* 0x0000000000017941 */ /* 0x000fea0003800000 */
.L_x_130:
[----:B0----5:R-:W-:Y:S01]  /*3fc0*/  FMUL R91, R174, R155 ;  /* 0x0000009bae5b7220 */ /* 0x021fe20000400000 */
[----:B------:R-:W-:Y:S01]  /*3fd0*/  ISETP.GT.AND P3, PT, R0, 0x69, P0 ;  /* 0x000000690000780c */ /* 0x000fe20000764270 */
[----:B------:R-:W-:Y:S02]  /*3fe0*/  BSSY B1, `(.L_x_132) ;  /* 0x0000005000017945 */ /* 0x000fe40003800000 */
[----:B------:R-:W-:-:S05]  /*3ff0*/  FFMA R91, R140, R154, R91 ;  /* 0x0000009a8c5b7223 */ /* 0x000fca000000005b */
[----:B------:R0:W-:Y:S05]  /*4000*/  @P2 STG.E desc[UR36][R12.64+0x1a0], R91 ;  /* 0x0001a05b0c002986 */ /* 0x0001ea000c101924 */
[----:B------:R-:W-:Y:S05]  /*4010*/  @!P3 BRA `(.L_x_133) ;  /* 0x000000000004b947 */ /* 0x000fea0003800000 */
[----:B------:R0:W5:Y:S02]  /*4020*/  LDG.E.LTC128B R174, desc[UR36][R162.64+0x1a4] ;  /* 0x0001a424a2ae7981 */ /* 0x000164000c1e1920 */
.L_x_133:
[----:B------:R-:W-:Y:S05]  /*4030*/  BSYNC B1 ;  /* 0x0000000000017941 */ /* 0x000fea0003800000 */
.L_x_132:
[----:B-----5:R-:W-:Y:S01]  /*4040*/  FMUL R90, R174, R155 ;  /* 0x0000009bae5a7220 */ /* 0x020fe20000400000 */
[----:B------:R-:W-:Y:S01]  /*4050*/  ISETP.GT.AND P2, PT, R0, 0x68, P1 ;  /* 0x000000680000780c */ /* 0x000fe20000f44270 */
[----:B------:R-:W-:Y:S02]  /*4060*/  BSSY B1, `(.L_x_134) ;  /* 0x0000005000017945 */ /* 0x000fe40003800000 */
[----:B------:R-:W-:-:S05]  /*4070*/  FFMA R141, R141, R154, R90 ;  /* 0x0000009a8d8d7223 */ /* 0x000fca000000005a */
[----:B------:R0:W-:Y:S05]  /*4080*/  @P3 STG.E desc[UR36][R12.64+0x1a4], R141 ;  /* 0x0001a48d0c003986 */ /* 0x0001ea000c101924 */
[----:B------:R-:W-:Y:S05]  /*4090*/  @!P2 BRA `(.L_x_135) ;  /* 0x000000000004a947 */ /* 0x000fea0003800000 */
[----:B------:R0:W5:Y:S02]  /*40a0*/  LDG.E.LTC128B R174, desc[UR36][R88.64+0x1a0] ;  /* 0x0001a02458ae7981 */ /* 0x000164000c1e1920 */
.L_x_135:
[----:B------:R-:W-:Y:S05]  /*40b0*/  BSYNC B1 ;  /* 0x0000000000017941 */ /* 0x000fea0003800000 */
.L_x_134:
        /* <DEDUP_REMOVED lines=9> */
.L_x_137:
[----:B------:R-:W-:Y:S05]  /*4150*/  BSYNC B1 ;  /* 0x0000000000017941 */ /* 0x000fea0003800000 */
.L_x_136:
        /* <DEDUP_REMOVED lines=9> */
.L_x_139:
[----:B------:R-:W-:Y:S05]  /*41f0*/  BSYNC B1 ;  /* 0x0000000000017941 */ /* 0x000fea0003800000 */
.L_x_138:
[----:B0----5:R-:W-:Y:S01]  /*4200*/  FMUL R91, R174, R155 ;  /* 0x0000009bae5b7220 */ /* 0x021fe20000400000 */
[----:B------:R-:W-:Y:S01]  /*4210*/  ISETP.GT.AND P3, PT, R0, 0x71, P0 ;  /* 0x000000710000780c */ /* 0x000fe20000764270 */
[----:B------:R-:W-:Y:S02]  /*4220*/  BSSY B1, `(.L_x_140) ;  /* 0x0000005000017945 */ /* 0x000fe40003800000 */
[----:B------:R-:W-:-:S05]  /*4230*/  FFMA R91, R144, R154, R91 ;  /* 0x0000009a905b7223 */ /* 0x000fca000000005b */
[----:B------:R0:W-:Y:S05]  /*4240*/  @P2 STG.E desc[UR36][R12.64+0x1c0], R91 ;  /* 0x0001c05b0c002986 */ /* 0x0001ea000c101924 */
[----:B------:R-:W-:Y:S05]  /*4250*/  @!P3 BRA `(.L_x_141) ;  /* 0x000000000004b947 */ /* 0x000fea0003800000 */
[----:B------:R0:W5:Y:S02]  /*4260*/  LDG.E.LTC128B R174, desc[UR36][R162.64+0x1c4] ;  /* 0x0001c424a2ae7981 */ /* 0x000164000c1e1920 */
.L_x_141:
[----:B------:R-:W-:Y:S05]  /*4270*/  BSYNC B1 ;  /* 0x0000000000017941 */ /* 0x000fea0003800000 */
.L_x_140:
[----:B-----5:R-:W-:Y:S01]  /*4280*/  FMUL R90, R174, R155 ;  /* 0x0000009bae5a7220 */ /* 0x020fe20000400000 */
[----:B------:R-:W-:Y:S01]  /*4290*/  ISETP.GT.AND P2, PT, R0, 0x70, P1 ;  /* 0x000000700000780c */ /* 0x000fe20000f44270 */
[----:B------:R-:W-:Y:S02]  /*42a0*/  BSSY B1, `(.L_x_142) ;  /* 0x0000005000017945 */ /* 0x000fe40003800000 */
[----:B------:R-:W-:-:S05]  /*42b0*/  FFMA R145, R145, R154, R90 ;  /* 0x0000009a91917223 */ /* 0x000fca000000005a */
[----:B------:R0:W-:Y:S05]  /*42c0*/  @P3 STG.E desc[UR36][R12.64+0x1c4], R145 ;  /* 0x0001c4910c003986 */ /* 0x0001ea000c101924 */
[----:B------:R-:W-:Y:S05]  /*42d0*/  @!P2 BRA `(.L_x_143) ;  /* 0x000000000004a947 */ /* 0x000fea0003800000 */
[----:B------:R0:W5:Y:S02]  /*42e0*/  LDG.E.LTC128B R174, desc[UR36][R88.64+0x1c0] ;  /* 0x0001c02458ae7981 */ /* 0x000164000c1e1920 */
.L_x_143:
[----:B------:R-:W-:Y:S05]  /*42f0*/  BSYNC B1 ;  /* 0x0000000000017941 */ /* 0x000fea0003800000 */
.L_x_142:
        /* <DEDUP_REMOVED lines=9> */
.L_x_145:
[----:B------:R-:W-:Y:S05]  /*4390*/  BSYNC B1 ;  /* 0x0000000000017941 */ /* 0x000fea0003800000 */
.L_x_144:
        /* <DEDUP_REMOVED lines=9> */
.L_x_147:
[----:B------:R-:W-:Y:S05]  /*4430*/  BSYNC B1 ;  /* 0x0000000000017941 */ /* 0x000fea0003800000 */
.L_x_146:
[----:B0----5:R-:W-:Y:S01]  /*4440*/  FMUL R91, R174, R155 ;  /* 0x0000009bae5b7220 */ /* 0x021fe20000400000 */
[----:B------:R-:W-:Y:S01]  /*4450*/  ISETP.GT.AND P0, PT, R0, 0x79, P0 ;  /* 0x000000790000780c */ /* 0x000fe20000704270 */
[----:B------:R-:W-:Y:S01]  /*4460*/  BSSY B1, `(.L_x_148) ;  /* 0x0000006000017945 */ /* 0x000fe20003800000 */
[----:B------:R-:W-:Y:S01]  /*4470*/  IADD3 R153, P2, R153, 0x80, RZ ;  /* 0x0000008099997810 */ /* 0x000fe20007f5e0ff */
[----:B------:R-:W-:-:S05]  /*4480*/  FFMA R91, R148, R154, R91 ;  /* 0x0000009a945b7223 */ /* 0x000fca000000005b */
[----:B------:R0:W-:Y:S05]  /*4490*/  @P4 STG.E desc[UR36][R12.64+0x1e0], R91 ;  /* 0x0001e05b0c004986 */ /* 0x0001ea000c101924 */
[----:B------:R-:W-:Y:S05]  /*44a0*/  @!P0 BRA `(.L_x_149) ;  /* 0x0000000000048947 */ /* 0x000fea0003800000 */
[----:B------:R0:W5:Y:S02]  /*44b0*/  LDG.E.LTC128B R174, desc[UR36][R162.64+0x1e4] ;  /* 0x0001e424a2ae7981 */ /* 0x000164000c1e1920 */
.L_x_149:
[----:B------:R-:W-:Y:S05]  /*44c0*/  BSYNC B1 ;  /* 0x0000000000017941 */ /* 0x000fea0003800000 */
.L_x_148:
[----:B------:R-:W-:Y:S01]  /*44d0*/  IADD3.X R9, RZ, R9, RZ, P2, !PT ;  /* 0x00000009ff097210 */ /* 0x000fe200017fe4ff */
[----:B-----5:R-:W-:Y:S01]  /*44e0*/  FMUL R8, R174, R155 ;  /* 0x0000009bae087220 */ /* 0x020fe20000400000 */
[----:B------:R-:W-:Y:S01]  /*44f0*/  ISETP.GT.AND P2, PT, R0, 0x78, P1 ;  /* 0x000000780000780c */ /* 0x000fe20000f44270 */
[----:B------:R-:W-:Y:S02]  /*4500*/  BSSY B1, `(.L_x_150) ;  /* 0x0000008000017945 */ /* 0x000fe40003800000 */
[----:B------:R-:W-:Y:S01]  /*4510*/  FFMA R149, R149, R154, R8 ;  /* 0x0000009a95957223 */ /* 0x000fe20000000008 */
[----:B------:R-:W-:Y:S02]  /*4520*/  IMAD R90, R9, R156, RZ ;  /* 0x0000009c095a7224 */ /* 0x000fe400078e02ff */
[----:B------:R-:W-:Y:S02]  /*4530*/  @P0 IMAD.MOV.U32 R8, RZ, RZ, R12 ;  /* 0x000000ffff080224 */ /* 0x000fe400078e000c */
[----:B------:R-:W-:-:S05]  /*4540*/  @P0 IMAD.MOV.U32 R9, RZ, RZ, R13 ;  /* 0x000000ffff090224 */ /* 0x000fca00078e000d */
[----:B------:R0:W-:Y:S01]  /*4550*/  @P0 STG.E desc[UR36][R8.64+0x1e4], R149 ;  /* 0x0001e49508000986 */ /* 0x0001e2000c101924 */
[----:B------:R-:W-:Y:S05]  /*4560*/  @!P2 BRA `(.L_x_151) ;  /* 0x000000000004a947 */ /* 0x000fea0003800000 */
[----:B------:R0:W5:Y:S02]  /*4570*/  LDG.E.LTC128B R174, desc[UR36][R88.64+0x1e0] ;  /* 0x0001e02458ae7981 */ /* 0x000164000c1e1920 */
.L_x_151:
[----:B------:R-:W-:Y:S05]  /*4580*/  BSYNC B1 ;  /* 0x0000000000017941 */ /* 0x000fea0003800000 */
.L_x_150:
[----:B0----5:R-:W-:Y:S01]  /*4590*/  FMUL R9, R174, R155 ;  /* 0x0000009bae097220 */ /* 0x021fe20000400000 */
[----:B------:R-:W-:Y:S01]  /*45a0*/  @P2 MOV R8, R168 ;  /* 0x000000a800082202 */ /* 0x000fe20000000f00 */
[----:B------:R-:W-:Y:S01]  /*45b0*/  IMAD R93, R153, R157, R90 ;  /* 0x0000009d995d7224 */ /* 0x000fe200078e025a */
[----:B------:R-:W-:Y:S01]  /*45c0*/  ISETP.GT.AND P1, PT, R0, 0x79, P1 ;  /* 0x000000790000780c */ /* 0x000fe20000f24270 */
[----:B------:R-:W-:Y:S01]  /*45d0*/  FFMA R95, R150, R154, R9 ;  /* 0x0000009a965f7223 */ /* 0x000fe20000000009 */
[----:B------:R-:W-:Y:S01]  /*45e0*/  @P2 IMAD.MOV.U32 R9, RZ, RZ, R169 ;  /* 0x000000ffff092224 */ /* 0x000fe200078e00a9 */
[----:B------:R-:W-:Y:S01]  /*45f0*/  ISETP.GT.AND P0, PT, R3, 0x80, PT ;  /* 0x000000800300780c */ /* 0x000fe20003f04270 */
[----:B------:R-:W-:Y:S01]  /*4600*/  IMAD.WIDE.U32 R90, R153, R156, R20 ;  /* 0x0000009c995a7225 */ /* 0x000fe200078e0014 */
[----:B------:R-:W-:Y:S02]  /*4610*/  BSSY B1, `(.L_x_152) ;  /* 0x0000006000017945 */ /* 0x000fe40003800000 */
[----:B------:R0:W-:Y:S01]  /*4620*/  @P2 STG.E desc[UR36][R8.64+0x1e0], R95 ;  /* 0x0001e05f08002986 */ /* 0x0001e2000c101924 */
[----:B------:R-:W-:Y:S01]  /*4630*/  ISETP.GT.AND P5, PT, R0, RZ, P0 ;  /* 0x000000ff0000720c */ /* 0x000fe200007a4270 */
[----:B------:R-:W-:-:S04]  /*4640*/  IMAD.IADD R92, R91, 0x1, R93 ;  /* 0x000000015b5c7824 */ /* 0x000fc800078e025d */
[----:B------:R-:W-:Y:S08]  /*4650*/  @!P1 BRA `(.L_x_153) ;  /* 0x0000000000049947 */ /* 0x000ff00003800000 */
[----:B------:R0:W5:Y:S02]  /*4660*/  LDG.E.LTC128B R174, desc[UR36][R88.64+0x1e4] ;  /* 0x0001e42458ae7981 */ /* 0x000164000c1e1920 */
.L_x_153:
[----:B------:R-:W-:Y:S05]  /*4670*/  BSYNC B1 ;  /* 0x0000000000017941 */ /* 0x000fea0003800000 */
.L_x_152:
[----:B0--3-5:R-:W-:Y:S01]  /*4680*/  FMUL R88, R174, R155 ;  /* 0x0000009bae587220 */ /* 0x029fe20000400000 */
[----:B------:R-:W-:-:S03]  /*4690*/  LEA R8, P2, R90, R10, 0x2 ;  /* 0x0000000a5a087211 */ /* 0x000fc600078410ff */
[----:B------:R-:W-:Y:S01]  /*46a0*/  FFMA R151, R151, R154, R88 ;  /* 0x0000009a97977223 */ /* 0x000fe20000000058 */
[----:B------:R-:W-:-:S04]  /*46b0*/  LEA.HI.X R9, R90, R11, R92, 0x2, P2 ;  /* 0x0000000b5a097211 */ /* 0x000fc800010f145c */
[----:B------:R0:W-:Y:S04]  /*46c0*/  @P1 STG.E desc[UR36][R168.64+0x1e4], R151 ;  /* 0x0001e497a8001986 */ /* 0x0001e8000c101924 */
[----:B------:R3:W2:Y:S01]  /*46d0*/  @P5 LDG.E.LTC128B R174, desc[UR36][R8.64] ;  /* 0x0000002408ae5981 */ /* 0x0006a2000c1e1920 */
[-C--:B------:R-:W-:Y:S01]  /*46e0*/  IMAD.WIDE.U32 R88, R153, R156.reuse, R6 ;  /* 0x0000009c99587225 */ /* 0x080fe200078e0006 */
[----:B------:R-:W-:Y:S01]  /*46f0*/  SHF.L.U64.HI R97, R4, 0x9, R5 ;  /* 0x0000000904617819 */ /* 0x000fe20000010205 */
[----:B------:R-:W-:Y:S01]  /*4700*/  BSSY B1, `(.L_x_154) ;  /* 0x0000013000017945 */ /* 0x000fe20003800000 */
[----:B------:R-:W-:Y:S01]  /*4710*/  ISETP.GT.AND P4, PT, R0, 0x1, P0 ;  /* 0x000000010000780c */ /* 0x000fe20000784270 */
[----:B------:R-:W-:Y:S01]  /*4720*/  IMAD.SHL.U32 R95, R4, 0x200, RZ ;  /* 0x00000200045f7824 */ /* 0x000fe200078e00ff */
[----:B------:R-:W-:Y:S01]  /*4730*/  IADD3 R89, R93, R89, RZ ;  /* 0x000000595d597210 */ /* 0x000fe20007ffe0ff */
[----:B------:R-:W-:-:S04]  /*4740*/  IMAD.WIDE.U32 R156, R153, R156, R160 ;  /* 0x0000009c999c7225 */ /* 0x000fc800078e00a0 */
[----:B------:R-:W-:Y:S01]  /*4750*/  IMAD.WIDE.U32 R90, R23, R14, R88 ;  /* 0x0000000e175a7225 */ /* 0x000fe200078e0058 */
[----:B------:R-:W-:Y:S02]  /*4760*/  IADD3 R88, P2, R95, R12, RZ ;  /* 0x0000000c5f587210 */ /* 0x000fe40007f5e0ff */
[----:B------:R-:W-:Y:S01]  /*4770*/  IADD3 R158, P3, R158, R156, RZ ;  /* 0x0000009c9e9e7210 */ /* 0x000fe20007f7e0ff */
[----:B---3--:R-:W-:Y:S01]  /*4780*/  IMAD.IADD R8, R15, 0x1, R91 ;  /* 0x000000010f087824 */ /* 0x008fe200078e025b */
[----:B------:R-:W-:Y:S01]  /*4790*/  IADD3.X R89, R97, R13, RZ, P2, !PT ;  /* 0x0000000d61597210 */ /* 0x000fe200017fe4ff */
[----:B------:R-:W-:Y:S01]  /*47a0*/  IMAD.IADD R157, R93, 0x1, R157 ;  /* 0x000000015d9d7824 */ /* 0x000fe200078e029d */
[----:B------:R-:W-:Y:S02]  /*47b0*/  LEA R4, P1, R90, R10, 0x2 ;  /* 0x0000000a5a047211 */ /* 0x000fe400078210ff */
[----:B------:R-:W-:Y:S01]  /*47c0*/  IADD3 R92, P2, R6, R156, RZ ;  /* 0x0000009c065c7210 */ /* 0x000fe20007f5e0ff */
[----:B--2---:R-:W-:-:S04]  /*47d0*/  FMUL R5, R174, R155 ;  /* 0x0000009bae057220 */ /* 0x004fc80000400000 */
[----:B------:R-:W-:Y:S01]  /*47e0*/  FFMA R9, R24, R154, R5 ;  /* 0x0000009a18097223 */ /* 0x000fe20000000005 */
[----:B------:R-:W-:-:S04]  /*47f0*/  LEA.HI.X R5, R90, R11, R8, 0x2, P1 ;  /* 0x0000000b5a057211 */ /* 0x000fc800008f1408 */
[----:B------:R0:W-:Y:S01]  /*4800*/  @P5 STG.E desc[UR36][R88.64], R9 ;  /* 0x0000000958005986 */ /* 0x0001e2000c101924 */
[----:B------:R-:W-:Y:S05]  /*4810*/  @!P4 BRA `(.L_x_155) ;  /* 0x000000000004c947 */ /* 0x000fea0003800000 */
[----:B------:R2:W5:Y:S02]  /*4820*/  LDG.E.LTC128B R174, desc[UR36][R4.64+0x4] ;  /* 0x0000042404ae7981 */ /* 0x000564000c1e1920 */
.L_x_155:
[----:B------:R-:W-:Y:S05]  /*4830*/  BSYNC B1 ;  /* 0x0000000000017941 */ /* 0x000fea0003800000 */
.L_x_154:
[----:B-----5:R-:W-:Y:S01]  /*4840*/  FMUL R6, R174, R155 ;  /* 0x0000009bae067220 */ /* 0x020fe20000400000 */
[----:B------:R-:W-:Y:S01]  /*4850*/  @P4 IMAD.MOV.U32 R24, RZ, RZ, R88 ;  /* 0x000000ffff184224 */ /* 0x000fe200078e0058 */
[----:B------:R-:W-:Y:S01]  /*4860*/  ISETP.GT.AND P1, PT, R3, 0x88, PT ;  /* 0x000000880300780c */ /* 0x000fe20003f24270 */
[----:B------:R-:W-:Y:S02]  /*4870*/  IMAD.X R3, R157, 0x1, R21, P3 ;  /* 0x000000019d037824 */ /* 0x000fe400018e0615 */
[----:B0-----:R-:W-:Y:S01]  /*4880*/  FFMA R9, R25, R154, R6 ;  /* 0x0000009a19097223 */ /* 0x001fe20000000006 */
[----:B------:R-:W-:Y:S01]  /*4890*/  @P4 IMAD.MOV.U32 R25, RZ, RZ, R89 ;  /* 0x000000ffff194224 */ /* 0x000fe200078e0059 */
[----:B------:R-:W-:Y:S01]  /*48a0*/  IADD3.X R93, R7, R157, RZ, P2, !PT ;  /* 0x0000009d075d7210 */ /* 0x000fe200017fe4ff */
[----:B------:R-:W-:Y:S01]  /*48b0*/  BSSY B1, `(.L_x_156) ;  /* 0x000000a000017945 */ /* 0x000fe20003800000 */
[----:B------:R-:W-:Y:S02]  /*48c0*/  ISETP.GT.AND P2, PT, R0, RZ, P1 ;  /* 0x000000ff0000720c */ /* 0x000fe40000f44270 */
[----:B------:R0:W-:Y:S01]  /*48d0*/  @P4 STG.E desc[UR36][R24.64+0x4], R9 ;  /* 0x0000040918004986 */ /* 0x0001e2000c101924 */
[----:B------:R-:W-:Y:S01]  /*48e0*/  IMAD.WIDE.U32 R20, R23, R14, R92 ;  /* 0x0000000e17147225 */ /* 0x000fe200078e005c */
[----:B------:R-:W-:-:S02]  /*48f0*/  LEA R6, P5, R158, R10, 0x2 ;  /* 0x0000000a9e067211 */ /* 0x000fc400078a10ff */
[----:B------:R-:W-:Y:S02]  /*4900*/  IADD3 R8, P3, R88, R165, RZ ;  /* 0x000000a558087210 */ /* 0x000fe40007f7e0ff */
[----:B------:R-:W-:Y:S02]  /*4910*/  LEA.HI.X R7, R158, R11, R3, 0x2, P5 ;  /* 0x0000000b9e077211 */ /* 0x000fe400028f1403 */
[----:B------:R-:W-:-:S03]  /*4920*/  IADD3 R15, R15, R21, RZ ;  /* 0x000000150f0f7210 */ /* 0x000fc60007ffe0ff */
[----:B------:R-:W-:Y:S06]  /*4930*/  @!P2 BRA `(.L_x_157) ;  /* 0x000000000004a947 */ /* 0x000fec0003800000 */
[----:B------:R3:W5:Y:S02]  /*4940*/  LDG.E.LTC128B R174, desc[UR36][R6.64] ;  /* 0x0000002406ae7981 */ /* 0x000764000c1e1920 */
.L_x_157:
[----:B------:R-:W-:Y:S05]  /*4950*/  BSYNC B1 ;  /* 0x0000000000017941 */ /* 0x000fea0003800000 */
.L_x_156:
[----:B-----5:R-:W-:Y:S01]  /*4960*/  FMUL R3, R174, R155 ;  /* 0x0000009bae037220 */ /* 0x020fe20000400000 */
[----:B0-----:R-:W-:Y:S01]  /*4970*/  IMAD.X R9, R89, 0x1, R167, P3 ;  /* 0x0000000159097824 */ /* 0x001fe200018e06a7 */
[----:B------:R-:W-:Y:S01]  /*4980*/  ISETP.GT.AND P4, PT, R0, 0x1, P1 ;  /* 0x000000010000780c */ /* 0x000fe20000f84270 */
[----:B------:R-:W-:Y:S01]  /*4990*/  BSSY B1, `(.L_x_158) ;  /* 0x0000007000017945 */ /* 0x000fe20003800000 */
[----:B------:R-:W-:Y:S01]  /*49a0*/  FFMA R3, R26, R154, R3 ;  /* 0x0000009a1a037223 */ /* 0x000fe20000000003 */
[----:B------:R-:W-:-:S04]  /*49b0*/  LEA R10, P5, R20, R10, 0x2 ;  /* 0x0000000a140a7211 */ /* 0x000fc800078a10ff */
[----:B------:R0:W-:Y:S01]  /*49c0*/  @P2 STG.E desc[UR36][R8.64], R3 ;  /* 0x0000000308002986 */ /* 0x0001e2000c101924 */
[----:B------:R-:W-:-:S05]  /*49d0*/  LEA.HI.X R11, R20, R11, R15, 0x2, P5 ;  /* 0x0000000b140b7211 */ /* 0x000fca00028f140f */
[----:B------:R-:W-:Y:S05]  /*49e0*/  @!P4 BRA `(.L_x_159) ;  /* 0x000000000004c947 */ /* 0x000fea0003800000 */
[----:B------:R0:W5:Y:S02]  /*49f0*/  LDG.E.LTC128B R174, desc[UR36][R10.64+0x4] ;  /* 0x000004240aae7981 */ /* 0x000164000c1e1920 */
.L_x_159:
[----:B------:R-:W-:Y:S05]  /*4a00*/  BSYNC B1 ;  /* 0x0000000000017941 */ /* 0x000fea0003800000 */
.L_x_158:
[----:B---3-5:R-:W-:Y:S01]  /*4a10*/  FMUL R6, R174, R155 ;  /* 0x0000009bae067220 */ /* 0x028fe20000400000 */
[----:B------:R-:W-:Y:S01]  /*4a20*/  ISETP.GT.AND P2, PT, R0, 0x8, P0 ;  /* 0x000000080000780c */ /* 0x000fe20000744270 */
[----:B------:R-:W-:Y:S02]  /*4a30*/  BSSY B1, `(.L_x_160) ;  /* 0x0000005000017945 */ /* 0x000fe40003800000 */
[----:B------:R-:W-:-:S05]  /*4a40*/  FFMA R27, R27, R154, R6 ;  /* 0x0000009a1b1b7223 */ /* 0x000fca0000000006 */
[----:B------:R3:W-:Y:S05]  /*4a50*/  @P4 STG.E desc[UR36][R8.64+0x4], R27 ;  /* 0x0000041b08004986 */ /* 0x0007ea000c101924 */
[----:B------:R-:W-:Y:S05]  /*4a60*/  @!P2 BRA `(.L_x_161) ;  /* 0x000000000004a947 */ /* 0x000fea0003800000 */
[----:B------:R0:W5:Y:S02]  /*4a70*/  LDG.E.LTC128B R174, desc[UR36][R4.64+0x20] ;  /* 0x0000202404ae7981 */ /* 0x000164000c1e1920 */
.L_x_161:
[----:B------:R-:W-:Y:S05]  /*4a80*/  BSYNC B1 ;  /* 0x0000000000017941 */ /* 0x000fea0003800000 */
.L_x_160:
[----:B0----5:R-:W-:Y:S01]  /*4a90*/  FMUL R3, R174, R155 ;  /* 0x0000009bae037220 */ /* 0x021fe20000400000 */
[----:B------:R-:W-:Y:S01]  /*4aa0*/  IMAD.MOV.U32 R6, RZ, RZ, R88 ;  /* 0x000000ffff067224 */ /* 0x000fe200078e0058 */
[----:B------:R-:W-:Y:S01]  /*4ab0*/  MOV R7, R89 ;  /* 0x0000005900077202 */ /* 0x000fe20000000f00 */
[----:B------:R-:W-:Y:S01]  /*4ac0*/  BSSY B1, `(.L_x_162) ;  /* 0x0000006000017945 */ /* 0x000fe20003800000 */
[----:B------:R-:W-:Y:S01]  /*4ad0*/  FFMA R3, R28, R154, R3 ;  /* 0x0000009a1c037223 */ /* 0x000fe20000000003 */
[----:B------:R-:W-:-:S04]  /*4ae0*/  ISETP.GT.AND P3, PT, R0, 0x9, P0 ;  /* 0x000000090000780c */ /* 0x000fc80000764270 */
[----:B------:R0:W-:Y:S09]  /*4af0*/  @P2 STG.E desc[UR36][R6.64+0x20], R3 ;  /* 0x0000200306002986 */ /* 0x0001f2000c101924 */
[----:B------:R-:W-:Y:S05]  /*4b00*/  @!P3 BRA `(.L_x_163) ;  /* 0x000000000004b947 */ /* 0x000fea0003800000 */
[----:B------:R0:W5:Y:S02]  /*4b10*/  LDG.E.LTC128B R174, desc[UR36][R4.64+0x24] ;  /* 0x0000242404ae7981 */ /* 0x000164000c1e1920 */
.L_x_163:
[----:B------:R-:W-:Y:S05]  /*4b20*/  BSYNC B1 ;  /* 0x0000000000017941 */ /* 0x000fea0003800000 */
.L_x_162:
[----:B---3-5:R-:W-:Y:S01]  /*4b30*/  FMUL R8, R174, R155 ;  /* 0x0000009bae087220 */ /* 0x028fe20000400000 */
[----:B------:R-:W-:Y:S01]  /*4b40*/  ISETP.GT.AND P5, PT, R0, 0x8, P1 ;  /* 0x000000080000780c */ /* 0x000fe20000fa4270 */
[----:B------:R-:W-:Y:S01]  /*4b50*/  BSSY B1, `(.L_x_164) ;  /* 0x0000006000017945 */ /* 0x000fe20003800000 */
[----:B------:R-:W-:Y:S01]  /*4b60*/  IADD3 R14, P2, R165, R88, RZ ;  /* 0x00000058a50e7210 */ /* 0x000fe20007f5e0ff */
[----:B------:R-:W-:-:S05]  /*4b70*/  FFMA R29, R29, R154, R8 ;  /* 0x0000009a1d1d7223 */ /* 0x000fca0000000008 */
[----:B------:R3:W-:Y:S05]  /*4b80*/  @P3 STG.E desc[UR36][R6.64+0x24], R29 ;  /* 0x0000241d06003986 */ /* 0x0007ea000c101924 */
[----:B------:R-:W-:Y:S05]  /*4b90*/  @!P5 BRA `(.L_x_165) ;  /* 0x000000000004d947 */ /* 0x000fea0003800000 */
[----:B------:R0:W5:Y:S02]  /*4ba0*/  LDG.E.LTC128B R174, desc[UR36][R10.64+0x20] ;  /* 0x000020240aae7981 */ /* 0x000164000c1e1920 */
.L_x_165:
[----:B------:R-:W-:Y:S05]  /*4bb0*/  BSYNC B1 ;  /* 0x0000000000017941 */ /* 0x000fea0003800000 */
.L_x_164:
[----:B0----5:R-:W-:Y:S01]  /*4bc0*/  FMUL R3, R174, R155 ;  /* 0x0000009bae037220 */ /* 0x021fe20000400000 */
[----:B------:R-:W-:Y:S01]  /*4bd0*/  IMAD.X R15, R167, 0x1, R89, P2 ;  /* 0x00000001a70f7824 */ /* 0x000fe200010e0659 */
[----:B------:R-:W-:Y:S01]  /*4be0*/  ISETP.GT.AND P4, PT, R0, 0x9, P1 ;  /* 0x000000090000780c */ /* 0x000fe20000f84270 */
[----:B------:R-:W-:Y:S01]  /*4bf0*/  BSSY B1, `(.L_x_166) ;  /* 0x0000006000017945 */ /* 0x000fe20003800000 */
[----:B------:R-:W-:Y:S01]  /*4c00*/  FFMA R3, R30, R154, R3 ;  /* 0x0000009a1e037223 */ /* 0x000fe20000000003 */
[----:B------:R-:W-:-:S04]  /*4c10*/  IADD3 R8, P3, P2, R165, R12, R95 ;  /* 0x0000000ca5087210 */ /* 0x000fc80007a7e05f */
[----:B------:R0:W-:Y:S06]  /*4c20*/  @P5 STG.E desc[UR36][R14.64+0x20], R3 ;  /* 0x000020030e005986 */ /* 0x0001ec000c101924 */
[----:B------:R-:W-:Y:S05]  /*4c30*/  @!P4 BRA `(.L_x_167) ;  /* 0x000000000004c947 */ /* 0x000fea0003800000 */
[----:B------:R0:W5:Y:S02]  /*4c40*/  LDG.E.LTC128B R174, desc[UR36][R10.64+0x24] ;  /* 0x000024240aae7981 */ /* 0x000164000c1e1920 */
.L_x_167:
[----:B------:R-:W-:Y:S05]  /*4c50*/  BSYNC B1 ;  /* 0x0000000000017941 */ /* 0x000fea0003800000 */
.L_x_166:
[----:B-----5:R-:W-:Y:S01]  /*4c60*/  FMUL R12, R174, R155 ;  /* 0x0000009bae0c7220 */ /* 0x020fe20000400000 */
[----:B------:R-:W-:Y:S01]  /*4c70*/  IADD3.X R9, R167, R13, R97, P3, P2 ;  /* 0x0000000da7097210 */ /* 0x000fe20001fe4461 */
[----:B------:R-:W-:Y:S01]  /*4c80*/  BSSY B1, `(.L_x_168) ;  /* 0x0000006000017945 */ /* 0x000fe20003800000 */
[----:B------:R-:W-:Y:S01]  /*4c90*/  ISETP.GT.AND P5, PT, R0, 0x10, P0 ;  /* 0x000000100000780c */ /* 0x000fe200007a4270 */
[----:B------:R-:W-:-:S05]  /*4ca0*/  FFMA R31, R31, R154, R12 ;  /* 0x0000009a1f1f7223 */ /* 0x000fca000000000c */
[----:B------:R0:W-:Y:S07]  /*4cb0*/  @P4 STG.E desc[UR36][R8.64+0x24], R31 ;  /* 0x0000241f08004986 */ /* 0x0001ee000c101924 */
[----:B------:R-:W-:Y:S05]  /*4cc0*/  @!P5 BRA `(.L_x_169) ;  /* 0x000000000004d947 */ /* 0x000fea0003800000 */
[----:B------:R0:W5:Y:S02]  /*4cd0*/  LDG.E.LTC128B R174, desc[UR36][R4.64+0x40] ;  /* 0x0000402404ae7981 */ /* 0x000164000c1e1920 */
.L_x_169:
[----:B------:R-:W-:Y:S05]  /*4ce0*/  BSYNC B1 ;  /* 0x0000000000017941 */ /* 0x000fea0003800000 */
.L_x_168:
[----:B0----5:R-:W-:Y:S01]  /*4cf0*/  FMUL R3, R174, R155 ;  /* 0x0000009bae037220 */ /* 0x021fe20000400000 */
[----:B------:R-:W-:Y:S01]  /*4d00*/  ISETP.GT.AND P2, PT, R0, 0x11, P0 ;  /* 0x000000110000780c */ /* 0x000fe20000744270 */
[----:B------:R-:W-:Y:S02]  /*4d10*/  BSSY B1, `(.L_x_170) ;  /* 0x0000005000017945 */ /* 0x000fe40003800000 */
[----:B------:R-:W-:-:S05]  /*4d20*/  FFMA R3, R32, R154, R3 ;  /* 0x0000009a20037223 */ /* 0x000fca0000000003 */
[----:B------:R0:W-:Y:S05]  /*4d30*/  @P5 STG.E desc[UR36][R6.64+0x40], R3 ;  /* 0x0000400306005986 */ /* 0x0001ea000c101924 */
[----:B------:R-:W-:Y:S05]  /*4d40*/  @!P2 BRA `(.L_x_171) ;  /* 0x000000000004a947 */ /* 0x000fea0003800000 */
[----:B------:R0:W5:Y:S02]  /*4d50*/  LDG.E.LTC128B R174, desc[UR36][R4.64+0x44] ;  /* 0x0000442404ae7981 */ /* 0x000164000c1e1920 */
.L_x_171:
[----:B------:R-:W-:Y:S05]  /*4d60*/  BSYNC B1 ;  /* 0x0000000000017941 */ /* 0x000fea0003800000 */
.L_x_170:
[----:B-----5:R-:W-:Y:S01]  /*4d70*/  FMUL R12, R174, R155 ;  /* 0x0000009bae0c7220 */ /* 0x020fe20000400000 */
[----:B------:R-:W-:Y:S01]  /*4d80*/  ISETP.GT.AND P3, PT, R0, 0x10, P1 ;  /* 0x000000100000780c */ /* 0x000fe20000f64270 */
[----:B------:R-:W-:Y:S02]  /*4d90*/  BSSY B1, `(.L_x_172) ;  /* 0x0000005000017945 */ /* 0x000fe40003800000 */
[----:B------:R-:W-:-:S05]  /*4da0*/  FFMA R33, R33, R154, R12 ;  /* 0x0000009a21217223 */ /* 0x000fca000000000c */
[----:B------:R0:W-:Y:S05]  /*4db0*/  @P2 STG.E desc[UR36][R6.64+0x44], R33 ;  /* 0x0000442106002986 */ /* 0x0001ea000c101924 */
[----:B------:R-:W-:Y:S05]  /*4dc0*/  @!P3 BRA `(.L_x_173) ;  /* 0x000000000004b947 */ /* 0x000fea0003800000 */
[----:B------:R0:W5:Y:S02]  /*4dd0*/  LDG.E.LTC128B R174, desc[UR36][R10.64+0x40] ;  /* 0x000040240aae7981 */ /* 0x000164000c1e1920 */
.L_x_173:
[----:B------:R-:W-:Y:S05]  /*4de0*/  BSYNC B1 ;  /* 0x0000000000017941 */ /* 0x000fea0003800000 */
.L_x_172:
[----:B0----5:R-:W-:Y:S01]  /*4df0*/  FMUL R3, R174, R155 ;  /* 0x0000009bae037220 */ /* 0x021fe20000400000 */
[----:B------:R-:W-:Y:S01]  /*4e00*/  ISETP.GT.AND P2, PT, R0, 0x11, P1 ;  /* 0x000000110000780c */ /* 0x000fe20000f44270 */
[----:B------:R-:W-:Y:S02]  /*4e10*/  BSSY B1, `(.L_x_174) ;  /* 0x0000005000017945 */ /* 0x000fe40003800000 */
[----:B------:R-:W-:-:S05]  /*4e20*/  FFMA R3, R34, R154, R3 ;  /* 0x0000009a22037223 */ /* 0x000fca0000000003 */
[----:B------:R0:W-:Y:S05]  /*4e30*/  @P3 STG.E desc[UR36][R8.64+0x40], R3 ;  /* 0x0000400308003986 */ /* 0x0001ea000c101924 */
[----:B------:R-:W-:Y:S05]  /*4e40*/  @!P2 BRA `(.L_x_175) ;  /* 0x000000000004a947 */ /* 0x000fea0003800000 */
[----:B------:R0:W5:Y:S02]  /*4e50*/  LDG.E.LTC128B R174, desc[UR36][R10.64+0x44] ;  /* 0x000044240aae7981 */ /* 0x000164000c1e1920 */
.L_x_175:
[----:B------:R-:W-:Y:S05]  /*4e60*/  BSYNC B1 ;  /* 0x0000000000017941 */ /* 0x000fea0003800000 */
.L_x_174:
[----:B-----5:R-:W-:Y:S01]  /*4e70*/  FMUL R12, R174, R155 ;  /* 0x0000009bae0c7220 */ /* 0x020fe20000400000 */
[----:B------:R-:W-:Y:S01]  /*4e80*/  ISETP.GT.AND P3, PT, R0, 0x18, P0 ;  /* 0x000000180000780c */ /* 0x000fe20000764270 */
[----:B------:R-:W-:Y:S02]  /*4e90*/  BSSY B1, `(.L_x_176) ;  /* 0x0000005000017945 */ /* 0x000fe40003800000 */
[----:B------:R-:W-:-:S05]  /*4ea0*/  FFMA R35, R35, R154, R12 ;  /* 0x0000009a23237223 */ /* 0x000fca000000000c */
[----:B------:R0:W-:Y:S05]  /*4eb0*/  @P2 STG.E desc[UR36][R8.64+0x44], R35 ;  /* 0x0000442308002986 */ /* 0x0001ea000c101924 */
[----:B------:R-:W-:Y:S05]  /*4ec0*/  @!P3 BRA `(.L_x_177) ;  /* 0x000000000004b947 */ /* 0x000fea0003800000 */
[----:B------:R0:W5:Y:S02]  /*4ed0*/  LDG.E.LTC128B R174, desc[UR36][R4.64+0x60] ;  /* 0x0000602404ae7981 */ /* 0x000164000c1e1920 */
.L_x_177:
[----:B------:R-:W-:Y:S05]  /*4ee0*/  BSYNC B1 ;  /* 0x0000000000017941 */ /* 0x000fea0003800000 */
.L_x_176:
[----:B0----5:R-:W-:Y:S01]  /*4ef0*/  FMUL R3, R174, R155 ;  /* 0x0000009bae037220 */ /* 0x021fe20000400000 */
[----:B------:R-:W-:Y:S01]  /*4f00*/  ISETP.GT.AND P2, PT, R0, 0x19, P0 ;  /* 0x000000190000780c */ /* 0x000fe20000744270 */
[----:B------:R-:W-:Y:S02]  /*4f10*/  BSSY B1, `(.L_x_178) ;  /* 0x0000005000017945 */ /* 0x000fe40003800000 */
[----:B------:R-:W-:-:S05]  /*4f20*/  FFMA R3, R36, R154, R3 ;  /* 0x0000009a24037223 */ /* 0x000fca0000000003 */
[----:B------:R0:W-:Y:S05]  /*4f30*/  @P3 STG.E desc[UR36][R6.64+0x60], R3 ;  /* 0x0000600306003986 */ /* 0x0001ea000c101924 */
[----:B------:R-:W-:Y:S05]  /*4f40*/  @!P2 BRA `(.L_x_179) ;  /* 0x000000000004a947 */ /* 0x000fea0003800000 */
[----:B------:R0:W5:Y:S02]  /*4f50*/  LDG.E.LTC128B R174, desc[UR36][R4.64+0x64] ;  /* 0x0000642404ae7981 */ /* 0x000164000c1e1920 */
.L_x_179:
[----:B------:R-:W-:Y:S05]  /*4f60*/  BSYNC B1 ;  /* 0x0000000000017941 */ /* 0x000fea0003800000 */
.L_x_178:
[----:B-----5:R-:W-:Y:S01]  /*4f70*/  FMUL R12, R174, R155 ;  /* 0x0000009bae0c7220 */ /* 0x020fe20000400000 */
[----:B------:R-:W-:Y:S01]  /*4f80*/  ISETP.GT.AND P3, PT, R0, 0x18, P1 ;  /* 0x000000180000780c */ /* 0x000fe20000f64270 */
[----:B------:R-:W-:Y:S02]  /*4f90*/  BSSY B1, `(.L_x_180) ;  /* 0x0000005000017945 */ /* 0x000fe40003800000 */
[----:B------:R-:W-:-:S05]  /*4fa0*/  FFMA R37, R37, R154, R12 ;  /* 0x0000009a25257223 */ /* 0x000fca000000000c */
[----:B------:R0:W-:Y:S05]  /*4fb0*/  @P2 STG.E desc[UR36][R6.64+0x64], R37 ;  /* 0x0000642506002986 */ /* 0x0001ea000c101924 */
[----:B------:R-:W-:Y:S05]  /*4fc0*/  @!P3 BRA `(.L_x_181) ;  /* 0x000000000004b947 */ /* 0x000fea0003800000 */
[----:B------:R0:W5:Y:S02]  /*4fd0*/  LDG.E.LTC128B R174, desc[UR36][R10.64+0x60] ;  /* 0x000060240aae7981 */ /* 0x000164000c1e1920 */
.L_x_181:
[----:B------:R-:W-:Y:S05]  /*4fe0*/  BSYNC B1 ;  /* 0x0000000000017941 */ /* 0x000fea0003800000 */
.L_x_180:
[----:B0----5:R-:W-:Y:S01]  /*4ff0*/  FMUL R3, R174, R155 ;  /* 0x0000009bae037220 */ /* 0x021fe20000400000 */
[----:B------:R-:W-:Y:S01]  /*5000*/  ISETP.GT.AND P2, PT, R0, 0x19, P1 ;  /* 0x000000190000780c */ /* 0x000fe20000f44270 */
[----:B------:R-:W-:Y:S02]  /*5010*/  BSSY B1, `(.L_x_182) ;  /* 0x0000005000017945 */ /* 0x000fe40003800000 */
[----:B------:R-:W-:-:S05]  /*5020*/  FFMA R3, R38, R154, R3 ;  /* 0x0000009a26037223 */ /* 0x000fca0000000003 */
[----:B------:R0:W-:Y:S05]  /*5030*/  @P3 STG.E desc[UR36][R8.64+0x60], R3 ;  /* 0x0000600308003986 */ /* 0x0001ea000c101924 */
[----:B------:R-:W-:Y:S05]  /*5040*/  @!P2 BRA `(.L_x_183) ;  /* 0x000000000004a947 */ /* 0x000fea0003800000 */
[----:B------:R0:W5:Y:S02]  /*5050*/  LDG.E.LTC128B R174, desc[UR36][R10.64+0x64] ;  /* 0x000064240aae7981 */ /* 0x000164000c1e1920 */
.L_x_183:
[----:B------:R-:W-:Y:S05]  /*5060*/  BSYNC B1 ;  /* 0x0000000000017941 */ /* 0x000fea0003800000 */
.L_x_182:
[----:B-----5:R-:W-:Y:S01]  /*5070*/  FMUL R12, R174, R155 ;  /* 0x0000009bae0c7220 */ /* 0x020fe20000400000 */
[----:B------:R-:W-:Y:S01]  /*5080*/  ISETP.GT.AND P3, PT, R0, 0x20, P0 ;  /* 0x000000200000780c */ /* 0x000fe20000764270 */
[----:B------:R-:W-:Y:S02]  /*5090*/  BSSY B1, `(.L_x_184) ;  /* 0x0000005000017945 */ /* 0x000fe40003800000 */
[----:B------:R-:W-:-:S05]  /*50a0*/  FFMA R39, R39, R154, R12 ;  /* 0x0000009a27277223 */ /* 0x000fca000000000c */
[----:B------:R0:W-:Y:S05]  /*50b0*/  @P2 STG.E desc[UR36][R8.64+0x64], R39 ;  /* 0x0000642708002986 */ /* 0x0001ea000c101924 */
[----:B------:R-:W-:Y:S05]  /*50c0*/  @!P3 BRA `(.L_x_185) ;  /* 0x000000000004b947 */ /* 0x000fea0003800000 */
[----:B------:R0:W5:Y:S02]  /*50d0*/  LDG.E.LTC128B R174, desc[UR36][R4.64+0x80] ;  /* 0x0000802404ae7981 */ /* 0x000164000c1e1920 */
.L_x_185:
[----:B------:R-:W-:Y:S05]  /*50e0*/  BSYNC B1 ;  /* 0x0000000000017941 */ /* 0x000fea0003800000 */
.L_x_184:
[----:B0----5:R-:W-:Y:S01]  /*50f0*/  FMUL R3, R174, R155 ;  /* 0x0000009bae037220 */ /* 0x021fe20000400000 */
[----:B------:R-:W-:Y:S01]  /*5100*/  ISETP.GT.AND P2, PT, R0, 0x21, P0 ;  /* 0x000000210000780c */ /* 0x000fe20000744270 */
[----:B------:R-:W-:Y:S02]  /*5110*/  BSSY B1, `(.L_x_186) ;  /* 0x0000005000017945 */ /* 0x000fe40003800000 */
[----:B------:R-:W-:-:S05]  /*5120*/  FFMA R3, R40, R154, R3 ;  /* 0x0000009a28037223 */ /* 0x000fca0000000003 */
[----:B------:R0:W-:Y:S05]  /*5130*/  @P3 STG.E desc[UR36][R6.64+0x80], R3 ;  /* 0x0000800306003986 */ /* 0x0001ea000c101924 */
[----:B------:R-:W-:Y:S05]  /*5140*/  @!P2 BRA `(.L_x_187) ;  /* 0x000000000004a947 */ /* 0x000fea0003800000 */
[----:B------:R0:W5:Y:S02]  /*5150*/  LDG.E.LTC128B R174, desc[UR36][R4.64+0x84] ;  /* 0x0000842404ae7981 */ /* 0x000164000c1e1920 */
.L_x_187:
[----:B------:R-:W-:Y:S05]  /*5160*/  BSYNC B1 ;  /* 0x0000000000017941 */ /* 0x000fea0003800000 */
.L_x_186:
[----:B-----5:R-:W-:Y:S01]  /*5170*/  FMUL R12, R174, R155 ;  /* 0x0000009bae0c7220 */ /* 0x020fe20000400000 */
[----:B------:R-:W-:Y:S01]  /*5180*/  ISETP.GT.AND P3, PT, R0, 0x20, P1 ;  /* 0x000000200000780c */ /* 0x000fe20000f64270 */
[----:B------:R-:W-:Y:S02]  /*5190*/  BSSY B1, `(.L_x_188) ;  /* 0x0000005000017945 */ /* 0x000fe40003800000 */
[----:B------:R-:W-:-:S05]  /*51a0*/  FFMA R41, R41, R154, R12 ;  /* 0x0000009a29297223 */ /* 0x000fca000000000c */
[----:B------:R0:W-:Y:S05]  /*51b0*/  @P2 STG.E desc[UR36][R6.64+0x84], R41 ;  /* 0x0000842906002986 */ /* 0x0001ea000c101924 */
[----:B------:R-:W-:Y:S05]  /*51c0*/  @!P3 BRA `(.L_x_189) ;  /* 0x000000000004b947 */ /* 0x000fea0003800000 */
[----:B------:R0:W5:Y:S02]  /*51d0*/  LDG.E.LTC128B R174, desc[UR36][R10.64+0x80] ;  /* 0x000080240aae7981 */ /* 0x000164000c1e1920 */
.L_x_189:
[----:B------:R-:W-:Y:S05]  /*51e0*/  BSYNC B1 ;  /* 0x0000000000017941 */ /* 0x000fea0003800000 */
.L_x_188:
[----:B0----5:R-:W-:Y:S01]  /*51f0*/  FMUL R3, R174, R155 ;  /* 0x0000009bae037220 */ /* 0x021fe20000400000 */
[----:B------:R-:W-:Y:S01]  /*5200*/  ISETP.GT.AND P2, PT, R0, 0x21, P1 ;  /* 0x000000210000780c */ /* 0x000fe20000f44270 */
[----:B------:R-:W-:Y:S02]  /*5210*/  BSSY B1, `(.L_x_190) ;  /* 0x0000005000017945 */ /* 0x000fe40003800000 */
[----:B------:R-:W-:-:S05]  /*5220*/  FFMA R3, R42, R154, R3 ;  /* 0x0000009a2a037223 */ /* 0x000fca0000000003 */
[----:B------:R0:W-:Y:S05]  /*5230*/  @P3 STG.E desc[UR36][R8.64+0x80], R3 ;  /* 0x0000800308003986 */ /* 0x0001ea000c101924 */
[----:B------:R-:W-:Y:S05]  /*5240*/  @!P2 BRA `(.L_x_191) ;  /* 0x000000000004a947 */ /* 0x000fea0003800000 */
[----:B------:R0:W5:Y:S02]  /*5250*/  LDG.E.LTC128B R174, desc[UR36][R10.64+0x84] ;  /* 0x000084240aae7981 */ /* 0x000164000c1e1920 */
.L_x_191:
[----:B------:R-:W-:Y:S05]  /*5260*/  BSYNC B1 ;  /* 0x0000000000017941 */ /* 0x000fea0003800000 */
.L_x_190:
[----:B-----5:R-:W-:Y:S01]  /*5270*/  FMUL R12, R174, R155 ;  /* 0x0000009bae0c7220 */ /* 0x020fe20000400000 */
[----:B------:R-:W-:Y:S01]  /*5280*/  ISETP.GT.AND P3, PT, R0, 0x28, P0 ;  /* 0x000000280000780c */ /* 0x000fe20000764270 */
[----:B------:R-:W-:Y:S02]  /*5290*/  BSSY B1, `(.L_x_192) ;  /* 0x0000005000017945 */ /* 0x000fe40003800000 */
[----:B------:R-:W-:-:S05]  /*52a0*/  FFMA R43, R43, R154, R12 ;  /* 0x0000009a2b2b7223 */ /* 0x000fca000000000c */
[----:B------:R0:W-:Y:S05]  /*52b0*/  @P2 STG.E desc[UR36][R8.64+0x84], R43 ;  /* 0x0000842b08002986 */ /* 0x0001ea000c101924 */
[----:B------:R-:W-:Y:S05]  /*52c0*/  @!P3 BRA `(.L_x_193) ;  /* 0x000000000004b947 */ /* 0x000fea0003800000 */
[----:B------:R0:W5:Y:S02]  /*52d0*/  LDG.E.LTC128B R174, desc[UR36][R4.64+0xa0] ;  /* 0x0000a02404ae7981 */ /* 0x000164000c1e1920 */
.L_x_193:
[----:B------:R-:W-:Y:S05]  /*52e0*/  BSYNC B1 ;  /* 0x0000000000017941 */ /* 0x000fea0003800000 */
.L_x_192:
[----:B0----5:R-:W-:Y:S01]  /*52f0*/  FMUL R3, R174, R155 ;  /* 0x0000009bae037220 */ /* 0x021fe20000400000 */
[----:B------:R-:W-:Y:S01]  /*5300*/  ISETP.GT.AND P2, PT, R0, 0x29, P0 ;  /* 0x000000290000780c */ /* 0x000fe20000744270 */
[----:B------:R-:W-:Y:S02]  /*5310*/  BSSY B1, `(.L_x_194) ;  /* 0x0000005000017945 */ /* 0x000fe40003800000 */
[----:B------:R-:W-:-:S05]  /*5320*/  FFMA R3, R44, R154, R3 ;  /* 0x0000009a2c037223 */ /* 0x000fca0000000003 */
[----:B------:R0:W-:Y:S05]  /*5330*/  @P3 STG.E desc[UR36][R6.64+0xa0], R3 ;  /* 0x0000a00306003986 */ /* 0x0001ea000c101924 */
[----:B------:R-:W-:Y:S05]  /*5340*/  @!P2 BRA `(.L_x_195) ;  /* 0x000000000004a947 */ /* 0x000fea0003800000 */
[----:B------:R0:W5:Y:S02]  /*5350*/  LDG.E.LTC128B R174, desc[UR36][R4.64+0xa4] ;  /* 0x0000a42404ae7981 */ /* 0x000164000c1e1920 */
.L_x_195:
[----:B------:R-:W-:Y:S05]  /*5360*/  BSYNC B1 ;  /* 0x0000000000017941 */ /* 0x000fea0003800000 */
.L_x_194:
[----:B-----5:R-:W-:Y:S01]  /*5370*/  FMUL R12, R174, R155 ;  /* 0x0000009bae0c7220 */ /* 0x020fe20000400000 */
[----:B------:R-:W-:Y:S01]  /*5380*/  ISETP.GT.AND P3, PT, R0, 0x28, P1 ;  /* 0x000000280000780c */ /* 0x000fe20000f64270 */
[----:B------:R-:W-:Y:S02]  /*5390*/  BSSY B1, `(.L_x_196) ;  /* 0x0000005000017945 */ /* 0x000fe40003800000 */
[----:B------:R-:W-:-:S05]  /*53a0*/  FFMA R45, R45, R154, R12 ;  /* 0x0000009a2d2d7223 */ /* 0x000fca000000000c */
[----:B------:R0:W-:Y:S05]  /*53b0*/  @P2 STG.E desc[UR36][R6.64+0xa4], R45 ;  /* 0x0000a42d06002986 */ /* 0x0001ea000c101924 */
[----:B------:R-:W-:Y:S05]  /*53c0*/  @!P3 BRA `(.L_x_197) ;  /* 0x000000000004b947 */ /* 0x000fea0003800000 */
[----:B------:R0:W5:Y:S02]  /*53d0*/  LDG.E.LTC128B R174, desc[UR36][R10.64+0xa0] ;  /* 0x0000a0240aae7981 */ /* 0x000164000c1e1920 */
.L_x_197:
[----:B------:R-:W-:Y:S05]  /*53e0*/  BSYNC B1 ;  /* 0x0000000000017941 */ /* 0x000fea0003800000 */
.L_x_196:
[----:B0----5:R-:W-:Y:S01]  /*53f0*/  FMUL R3, R174, R155 ;  /* 0x0000009bae037220 */ /* 0x021fe20000400000 */
[----:B------:R-:W-:Y:S01]  /*5400*/  ISETP.GT.AND P2, PT, R0, 0x29, P1 ;  /* 0x000000290000780c */ /* 0x000fe20000f44270 */
[----:B------:R-:W-:Y:S02]  /*5410*/  BSSY B1, `(.L_x_198) ;  /* 0x0000005000017945 */ /* 0x000fe40003800000 */
[----:B------:R-:W-:-:S05]  /*5420*/  FFMA R3, R46, R154, R3 ;  /* 0x0000009a2e037223 */ /* 0x000fca0000000003 */
[----:B------:R0:W-:Y:S05]  /*5430*/  @P3 STG.E desc[UR36][R8.64+0xa0], R3 ;  /* 0x0000a00308003986 */ /* 0x0001ea000c101924 */
[----:B------:R-:W-:Y:S05]  /*5440*/  @!P2 BRA `(.L_x_199) ;  /* 0x000000000004a947 */ /* 0x000fea0003800000 */
[----:B------:R0:W5:Y:S02]  /*5450*/  LDG.E.LTC128B R174, desc[UR36][R10.64+0xa4] ;  /* 0x0000a4240aae7981 */ /* 0x000164000c1e1920 */
.L_x_199:
[----:B------:R-:W-:Y:S05]  /*5460*/  BSYNC B1 ;  /* 0x0000000000017941 */ /* 0x000fea0003800000 */
.L_x_198:
[----:B-----5:R-:W-:Y:S01]  /*5470*/  FMUL R12, R174, R155 ;  /* 0x0000009bae0c7220 */ /* 0x020fe20000400000 */
[----:B------:R-:W-:Y:S01]  /*5480*/  ISETP.GT.AND P3, PT, R0, 0x30, P0 ;  /* 0x000000300000780c */ /* 0x000fe20000764270 */
[----:B------:R-:W-:Y:S02]  /*5490*/  BSSY B1, `(.L_x_200) ;  /* 0x0000005000017945 */ /* 0x000fe40003800000 */
[----:B------:R-:W-:-:S05]  /*54a0*/  FFMA R47, R47, R154, R12 ;  /* 0x0000009a2f2f7223 */ /* 0x000fca000000000c */
[----:B------:R0:W-:Y:S05]  /*54b0*/  @P2 STG.E desc[UR36][R8.64+0xa4], R47 ;  /* 0x0000a42f08002986 */ /* 0x0001ea000c101924 */
[----:B------:R-:W-:Y:S05]  /*54c0*/  @!P3 BRA `(.L_x_201) ;  /* 0x000000000004b947 */ /* 0x000fea0003800000 */
[----:B------:R0:W5:Y:S02]  /*54d0*/  LDG.E.LTC128B R174, desc[UR36][R4.64+0xc0] ;  /* 0x0000c02404ae7981 */ /* 0x000164000c1e1920 */
.L_x_201:
[----:B------:R-:W-:Y:S05]  /*54e0*/  BSYNC B1 ;  /* 0x0000000000017941 */ /* 0x000fea0003800000 */
.L_x_200:
[----:B0----5:R-:W-:Y:S01]  /*54f0*/  FMUL R3, R174, R155 ;  /* 0x0000009bae037220 */ /* 0x021fe20000400000 */
[----:B------:R-:W-:Y:S01]  /*5500*/  ISETP.GT.AND P2, PT, R0, 0x31, P0 ;  /* 0x000000310000780c */ /* 0x000fe20000744270 */
[----:B------:R-:W-:Y:S02]  /*5510*/  BSSY B1, `(.L_x_202) ;  /* 0x0000005000017945 */ /* 0x000fe40003800000 */
[----:B------:R-:W-:-:S05]  /*5520*/  FFMA R3, R48, R154, R3 ;  /* 0x0000009a30037223 */ /* 0x000fca0000000003 */
[----:B------:R0:W-:Y:S05]  /*5530*/  @P3 STG.E desc[UR36][R6.64+0xc0], R3 ;  /* 0x0000c00306003986 */ /* 0x0001ea000c101924 */
[----:B------:R-:W-:Y:S05]  /*5540*/  @!P2 BRA `(.L_x_203) ;  /* 0x000000000004a947 */ /* 0x000fea0003800000 */
[----:B------:R0:W5:Y:S02]  /*5550*/  LDG.E.LTC128B R174, desc[UR36][R4.64+0xc4] ;  /* 0x0000c42404ae7981 */ /* 0x000164000c1e1920 */
.L_x_203:
[----:B------:R-:W-:Y:S05]  /*5560*/  BSYNC B1 ;  /* 0x0000000000017941 */ /* 0x000fea0003800000 */
.L_x_202:
[----:B-----5:R-:W-:Y:S01]  /*5570*/  FMUL R12, R174, R155 ;  /* 0x0000009bae0c7220 */ /* 0x020fe20000400000 */
[----:B------:R-:W-:Y:S01]  /*5580*/  ISETP.GT.AND P3, PT, R0, 0x30, P1 ;  /* 0x000000300000780c */ /* 0x000fe20000f64270 */
[----:B------:R-:W-:Y:S02]  /*5590*/  BSSY B1, `(.L_x_204) ;  /* 0x0000005000017945 */ /* 0x000fe40003800000 */
[----:B------:R-:W-:-:S05]  /*55a0*/  FFMA R49, R49, R154, R12 ;  /* 0x0000009a31317223 */ /* 0x000fca000000000c */
[----:B------:R0:W-:Y:S05]  /*55b0*/  @P2 STG.E desc[UR36][R6.64+0xc4], R49 ;  /* 0x0000c43106002986 */ /* 0x0001ea000c101924 */
[----:B------:R-:W-:Y:S05]  /*55c0*/  @!P3 BRA `(.L_x_205) ;  /* 0x000000000004b947 */ /* 0x000fea0003800000 */
[----:B------:R0:W5:Y:S02]  /*55d0*/  LDG.E.LTC128B R174, desc[UR36][R10.64+0xc0] ;  /* 0x0000c0240aae7981 */ /* 0x000164000c1e1920 */
.L_x_205:
[----:B------:R-:W-:Y:S05]  /*55e0*/  BSYNC B1 ;  /* 0x0000000000017941 */ /* 0x000fea0003800000 */
.L_x_204:
[----:B0----5:R-:W-:Y:S01]  /*55f0*/  FMUL R3, R174, R155 ;  /* 0x0000009bae037220 */ /* 0x021fe20000400000 */
[----:B------:R-:W-:Y:S01]  /*5600*/  ISETP.GT.AND P2, PT, R0, 0x31, P1 ;  /* 0x000000310000780c */ /* 0x000fe20000f44270 */
[----:B------:R-:W-:Y:S02]  /*5610*/  BSSY B1, `(.L_x_206) ;  /* 0x0000005000017945 */ /* 0x000fe40003800000 */
[----:B------:R-:W-:-:S05]  /*5620*/  FFMA R3, R50, R154, R3 ;  /* 0x0000009a32037223 */ /* 0x000fca0000000003 */
[----:B------:R0:W-:Y:S05]  /*5630*/  @P3 STG.E desc[UR36][R8.64+0xc0], R3 ;  /* 0x0000c00308003986 */ /* 0x0001ea000c101924 */
[----:B------:R-:W-:Y:S05]  /*5640*/  @!P2 BRA `(.L_x_207) ;  /* 0x000000000004a947 */ /* 0x000fea0003800000 */
[----:B------:R0:W5:Y:S02]  /*5650*/  LDG.E.LTC128B R174, desc[UR36][R10.64+0xc4] ;  /* 0x0000c4240aae7981 */ /* 0x000164000c1e1920 */
.L_x_207:
[----:B------:R-:W-:Y:S05]  /*5660*/  BSYNC B1 ;  /* 0x0000000000017941 */ /* 0x000fea0003800000 */
.L_x_206:
[----:B-----5:R-:W-:Y:S01]  /*5670*/  FMUL R12, R174, R155 ;  /* 0x0000009bae0c7220 */ /* 0x020fe20000400000 */
[----:B------:R-:W-:Y:S01]  /*5680*/  ISETP.GT.AND P3, PT, R0, 0x38, P0 ;  /* 0x000000380000780c */ /* 0x000fe20000764270 */
[----:B------:R-:W-:Y:S02]  /*5690*/  BSSY B1, `(.L_x_208) ;  /* 0x0000005000017945 */ /* 0x000fe40003800000 */
[----:B------:R-:W-:-:S05]  /*56a0*/  FFMA R51, R51, R154, R12 ;  /* 0x0000009a33337223 */ /* 0x000fca000000000c */
[----:B------:R0:W-:Y:S05]  /*56b0*/  @P2 STG.E desc[UR36][R8.64+0xc4], R51 ;  /* 0x0000c43308002986 */ /* 0x0001ea000c101924 */
[----:B------:R-:W-:Y:S05]  /*56c0*/  @!P3 BRA `(.L_x_209) ;  /* 0x000000000004b947 */ /* 0x000fea0003800000 */
[----:B------:R0:W5:Y:S02]  /*56d0*/  LDG.E.LTC128B R174, desc[UR36][R4.64+0xe0] ;  /* 0x0000e02404ae7981 */ /* 0x000164000c1e1920 */
.L_x_209:
[----:B------:R-:W-:Y:S05]  /*56e0*/  BSYNC B1 ;  /* 0x0000000000017941 */ /* 0x000fea0003800000 */
.L_x_208:
[----:B0----5:R-:W-:Y:S01]  /*56f0*/  FMUL R3, R174, R155 ;  /* 0x0000009bae037220 */ /* 0x021fe20000400000 */
[----:B------:R-:W-:Y:S01]  /*5700*/  ISETP.GT.AND P2, PT, R0, 0x39, P0 ;  /* 0x000000390000780c */ /* 0x000fe20000744270 */
[----:B------:R-:W-:Y:S02]  /*5710*/  BSSY B1, `(.L_x_210) ;  /* 0x0000005000017945 */ /* 0x000fe40003800000 */
[----:B------:R-:W-:-:S05]  /*5720*/  FFMA R3, R52, R154, R3 ;  /* 0x0000009a34037223 */ /* 0x000fca0000000003 */
[----:B------:R0:W-:Y:S05]  /*5730*/  @P3 STG.E desc[UR36][R6.64+0xe0], R3 ;  /* 0x0000e00306003986 */ /* 0x0001ea000c101924 */
[----:B------:R-:W-:Y:S05]  /*5740*/  @!P2 BRA `(.L_x_211) ;  /* 0x000000000004a947 */ /* 0x000fea0003800000 */
[----:B------:R0:W5:Y:S02]  /*5750*/  LDG.E.LTC128B R174, desc[UR36][R4.64+0xe4] ;  /* 0x0000e42404ae7981 */ /* 0x000164000c1e1920 */
.L_x_211:
[----:B------:R-:W-:Y:S05]  /*5760*/  BSYNC B1 ;  /* 0x0000000000017941 */ /* 0x000fea0003800000 */
.L_x_210:
[----:B-----5:R-:W-:Y:S01]  /*5770*/  FMUL R12, R174, R155 ;  /* 0x0000009bae0c7220 */ /* 0x020fe20000400000 */
[----:B------:R-:W-:Y:S01]  /*5780*/  ISETP.GT.AND P3, PT, R0, 0x38, P1 ;  /* 0x000000380000780c */ /* 0x000fe20000f64270 */
[----:B------:R-:W-:Y:S02]  /*5790*/  BSSY B1, `(.L_x_212) ;  /* 0x0000005000017945 */ /* 0x000fe40003800000 */
[----:B------:R-:W-:-:S05]  /*57a0*/  FFMA R53, R53, R154, R12 ;  /* 0x0000009a35357223 */ /* 0x000fca000000000c */
[----:B------:R0:W-:Y:S05]  /*57b0*/  @P2 STG.E desc[UR36][R6.64+0xe4], R53 ;  /* 0x0000e43506002986 */ /* 0x0001ea000c101924 */
[----:B------:R-:W-:Y:S05]  /*57c0*/  @!P3 BRA `(.L_x_213) ;  /* 0x000000000004b947 */ /* 0x000fea0003800000 */
[----:B------:R0:W5:Y:S02]  /*57d0*/  LDG.E.LTC128B R174, desc[UR36][R10.64+0xe0] ;  /* 0x0000e0240aae7981 */ /* 0x000164000c1e1920 */
.L_x_213:
[----:B------:R-:W-:Y:S05]  /*57e0*/  BSYNC B1 ;  /* 0x0000000000017941 */ /* 0x000fea0003800000 */
.L_x_212:
[----:B0----5:R-:W-:Y:S01]  /*57f0*/  FMUL R3, R174, R155 ;  /* 0x0000009bae037220 */ /* 0x021fe20000400000 */
[----:B------:R-:W-:Y:S01]  /*5800*/  ISETP.GT.AND P2, PT, R0, 0x39, P1 ;  /* 0x000000390000780c */ /* 0x000fe20000f44270 */
[----:B------:R-:W-:Y:S02]  /*5810*/  BSSY B1, `(.L_x_214) ;  /* 0x0000005000017945 */ /* 0x000fe40003800000 */
[----:B------:R-:W-:-:S05]  /*5820*/  FFMA R3, R54, R154, R3 ;  /* 0x0000009a36037223 */ /* 0x000fca0000000003 */
[----:B------:R0:W-:Y:S05]  /*5830*/  @P3 STG.E desc[UR36][R8.64+0xe0], R3 ;  /* 0x0000e00308003986 */ /* 0x0001ea000c101924 */
[----:B------:R-:W-:Y:S05]  /*5840*/  @!P2 BRA `(.L_x_215) ;  /* 0x000000000004a947 */ /* 0x000fea0003800000 */
[----:B------:R0:W5:Y:S02]  /*5850*/  LDG.E.LTC128B R174, desc[UR36][R10.64+0xe4] ;  /* 0x0000e4240aae7981 */ /* 0x000164000c1e1920 */
.L_x_215:
[----:B------:R-:W-:Y:S05]  /*5860*/  BSYNC B1 ;  /* 0x0000000000017941 */ /* 0x000fea0003800000 */
.L_x_214:
[----:B-----5:R-:W-:Y:S01]  /*5870*/  FMUL R12, R174, R155 ;  /* 0x0000009bae0c7220 */ /* 0x020fe20000400000 */
[----:B------:R-:W-:Y:S01]  /*5880*/  ISETP.GT.AND P3, PT, R0, 0x40, P0 ;  /* 0x000000400000780c */ /* 0x000fe20000764270 */
[----:B------:R-:W-:Y:S02]  /*5890*/  BSSY B1, `(.L_x_216) ;  /* 0x0000005000017945 */ /* 0x000fe40003800000 */
[----:B------:R-:W-:-:S05]  /*58a0*/  FFMA R55, R55, R154, R12 ;  /* 0x0000009a37377223 */ /* 0x000fca000000000c */
[----:B------:R0:W-:Y:S05]  /*58b0*/  @P2 STG.E desc[UR36][R8.64+0xe4], R55 ;  /* 0x0000e43708002986 */ /* 0x0001ea000c101924 */
[----:B------:R-:W-:Y:S05]  /*58c0*/  @!P3 BRA `(.L_x_217) ;  /* 0x000000000004b947 */ /* 0x000fea0003800000 */
[----:B------:R0:W5:Y:S02]  /*58d0*/  LDG.E.LTC128B R174, desc[UR36][R4.64+0x100] ;  /* 0x0001002404ae7981 */ /* 0x000164000c1e1920 */
.L_x_217:
[----:B------:R-:W-:Y:S05]  /*58e0*/  BSYNC B1 ;  /* 0x0000000000017941 */ /* 0x000fea0003800000 */
.L_x_216:
[----:B0----5:R-:W-:Y:S01]  /*58f0*/  FMUL R3, R174, R155 ;  /* 0x0000009bae037220 */ /* 0x021fe20000400000 */
[----:B------:R-:W-:Y:S01]  /*5900*/  ISETP.GT.AND P2, PT, R0, 0x41, P0 ;  /* 0x000000410000780c */ /* 0x000fe20000744270 */
[----:B------:R-:W-:Y:S02]  /*5910*/  BSSY B1, `(.L_x_218) ;  /* 0x0000005000017945 */ /* 0x000fe40003800000 */
[----:B------:R-:W-:-:S05]  /*5920*/  FFMA R3, R56, R154, R3 ;  /* 0x0000009a38037223 */ /* 0x000fca0000000003 */
[----:B------:R0:W-:Y:S05]  /*5930*/  @P3 STG.E desc[UR36][R6.64+0x100], R3 ;  /* 0x0001000306003986 */ /* 0x0001ea000c101924 */
[----:B------:R-:W-:Y:S05]  /*5940*/  @!P2 BRA `(.L_x_219) ;  /* 0x000000000004a947 */ /* 0x000fea0003800000 */
[----:B------:R0:W5:Y:S02]  /*5950*/  LDG.E.LTC128B R174, desc[UR36][R4.64+0x104] ;  /* 0x0001042404ae7981 */ /* 0x000164000c1e1920 */
.L_x_219:
[----:B------:R-:W-:Y:S05]  /*5960*/  BSYNC B1 ;  /* 0x0000000000017941 */ /* 0x000fea0003800000 */
.L_x_218:
[----:B-----5:R-:W-:Y:S01]  /*5970*/  FMUL R12, R174, R155 ;  /* 0x0000009bae0c7220 */ /* 0x020fe20000400000 */
[----:B------:R-:W-:Y:S01]  /*5980*/  ISETP.GT.AND P3, PT, R0, 0x40, P1 ;  /* 0x000000400000780c */ /* 0x000fe20000f64270 */
[----:B------:R-:W-:Y:S02]  /*5990*/  BSSY B1, `(.L_x_220) ;  /* 0x0000005000017945 */ /* 0x000fe40003800000 */
[----:B------:R-:W-:-:S05]  /*59a0*/  FFMA R57, R57, R154, R12 ;  /* 0x0000009a39397223 */ /* 0x000fca000000000c */
[----:B------:R0:W-:Y:S05]  /*59b0*/  @P2 STG.E desc[UR36][R6.64+0x104], R57 ;  /* 0x0001043906002986 */ /* 0x0001ea000c101924 */
[----:B------:R-:W-:Y:S05]  /*59c0*/  @!P3 BRA `(.L_x_221) ;  /* 0x000000000004b947 */ /* 0x000fea0003800000 */
[----:B------:R0:W5:Y:S02]  /*59d0*/  LDG.E.LTC128B R174, desc[UR36][R10.64+0x100] ;  /* 0x000100240aae7981 */ /* 0x000164000c1e1920 */
.L_x_221:
[----:B------:R-:W-:Y:S05]  /*59e0*/  BSYNC B1 ;  /* 0x0000000000017941 */ /* 0x000fea0003800000 */
.L_x_220:
[----:B0----5:R-:W-:Y:S01]  /*59f0*/  FMUL R3, R174, R155 ;  /* 0x0000009bae037220 */ /* 0x021fe20000400000 */
[----:B------:R-:W-:Y:S01]  /*5a00*/  ISETP.GT.AND P2, PT, R0, 0x41, P1 ;  /* 0x000000410000780c */ /* 0x000fe20000f44270 */
[----:B------:R-:W-:Y:S02]  /*5a10*/  BSSY B1, `(.L_x_222) ;  /* 0x0000005000017945 */ /* 0x000fe40003800000 */
[----:B------:R-:W-:-:S05]  /*5a20*/  FFMA R3, R58, R154, R3 ;  /* 0x0000009a3a037223 */ /* 0x000fca0000000003 */
[----:B------:R0:W-:Y:S05]  /*5a30*/  @P3 STG.E desc[UR36][R8.64+0x100], R3 ;  /* 0x0001000308003986 */ /* 0x0001ea000c101924 */
[----:B------:R-:W-:Y:S05]  /*5a40*/  @!P2 BRA `(.L_x_223) ;  /* 0x000000000004a947 */ /* 0x000fea0003800000 */
[----:B------:R0:W5:Y:S02]  /*5a50*/  LDG.E.LTC128B R174, desc[UR36][R10.64+0x104] ;  /* 0x000104240aae7981 */ /* 0x000164000c1e1920 */
.L_x_223:
[----:B------:R-:W-:Y:S05]  /*5a60*/  BSYNC B1 ;  /* 0x0000000000017941 */ /* 0x000fea0003800000 */
.L_x_222:
[----:B-----5:R-:W-:Y:S01]  /*5a70*/  FMUL R12, R174, R155 ;  /* 0x0000009bae0c7220 */ /* 0x020fe20000400000 */
[----:B------:R-:W-:Y:S01]  /*5a80*/  ISETP.GT.AND P3, PT, R0, 0x48, P0 ;  /* 0x000000480000780c */ /* 0x000fe20000764270 */
[----:B------:R-:W-:Y:S02]  /*5a90*/  BSSY B1, `(.L_x_224) ;  /* 0x0000005000017945 */ /* 0x000fe40003800000 */
[----:B------:R-:W-:-:S05]  /*5aa0*/  FFMA R59, R59, R154, R12 ;  /* 0x0000009a3b3b7223 */ /* 0x000fca000000000c */
[----:B------:R0:W-:Y:S05]  /*5ab0*/  @P2 STG.E desc[UR36][R8.64+0x104], R59 ;  /* 0x0001043b08002986 */ /* 0x0001ea000c101924 */
[----:B------:R-:W-:Y:S05]  /*5ac0*/  @!P3 BRA `(.L_x_225) ;  /* 0x000000000004b947 */ /* 0x000fea0003800000 */
[----:B------:R0:W5:Y:S02]  /*5ad0*/  LDG.E.LTC128B R174, desc[UR36][R4.64+0x120] ;  /* 0x0001202404ae7981 */ /* 0x000164000c1e1920 */
.L_x_225:
[----:B------:R-:W-:Y:S05]  /*5ae0*/  BSYNC B1 ;  /* 0x0000000000017941 */ /* 0x000fea0003800000 */
.L_x_224:
[----:B0----5:R-:W-:Y:S01]  /*5af0*/  FMUL R3, R174, R155 ;  /* 0x0000009bae037220 */ /* 0x021fe20000400000 */
[----:B------:R-:W-:Y:S01]  /*5b00*/  ISETP.GT.AND P2, PT, R0, 0x49, P0 ;  /* 0x000000490000780c */ /* 0x000fe20000744270 */
[----:B------:R-:W-:Y:S02]  /*5b10*/  BSSY B1, `(.L_x_226) ;  /* 0x0000005000017945 */ /* 0x000fe40003800000 */
[----:B------:R-:W-:-:S05]  /*5b20*/  FFMA R3, R60, R154, R3 ;  /* 0x0000009a3c037223 */ /* 0x000fca0000000003 */
[----:B------:R0:W-:Y:S05]  /*5b30*/  @P3 STG.E desc[UR36][R6.64+0x120], R3 ;  /* 0x0001200306003986 */ /* 0x0001ea000c101924 */
[----:B------:R-:W-:Y:S05]  /*5b40*/  @!P2 BRA `(.L_x_227) ;  /* 0x000000000004a947 */ /* 0x000fea0003800000 */
[----:B------:R0:W5:Y:S02]  /*5b50*/  LDG.E.LTC128B R174, desc[UR36][R4.64+0x124] ;  /* 0x0001242404ae7981 */ /* 0x000164000c1e1920 */
.L_x_227:
[----:B------:R-:W-:Y:S05]  /*5b60*/  BSYNC B1 ;  /* 0x0000000000017941 */ /* 0x000fea0003800000 */
.L_x_226:
[----:B-----5:R-:W-:Y:S01]  /*5b70*/  FMUL R12, R174, R155 ;  /* 0x0000009bae0c7220 */ /* 0x020fe20000400000 */
[----:B------:R-:W-:Y:S01]  /*5b80*/  ISETP.GT.AND P3, PT, R0, 0x48, P1 ;  /* 0x000000480000780c */ /* 0x000fe20000f64270 */
[----:B------:R-:W-:Y:S02]  /*5b90*/  BSSY B1, `(.L_x_228) ;  /* 0x0000005000017945 */ /* 0x000fe40003800000 */
[----:B------:R-:W-:-:S05]  /*5ba0*/  FFMA R61, R61, R154, R12 ;  /* 0x0000009a3d3d7223 */ /* 0x000fca000000000c */
[----:B------:R0:W-:Y:S05]  /*5bb0*/  @P2 STG.E desc[UR36][R6.64+0x124], R61 ;  /* 0x0001243d06002986 */ /* 0x0001ea000c101924 */
[----:B------:R-:W-:Y:S05]  /*5bc0*/  @!P3 BRA `(.L_x_229) ;  /* 0x000000000004b947 */ /* 0x000fea0003800000 */
[----:B------:R0:W5:Y:S02]  /*5bd0*/  LDG.E.LTC128B R174, desc[UR36][R10.64+0x120] ;  /* 0x000120240aae7981 */ /* 0x000164000c1e1920 */
.L_x_229:
[----:B------:R-:W-:Y:S05]  /*5be0*/  BSYNC B1 ;  /* 0x0000000000017941 */ /* 0x000fea0003800000 */
.L_x_228:
[----:B0----5:R-:W-:Y:S01]  /*5bf0*/  FMUL R3, R174, R155 ;  /* 0x0000009bae037220 */ /* 0x021fe20000400000 */
[----:B------:R-:W-:Y:S01]  /*5c00*/  ISETP.GT.AND P2, PT, R0, 0x49, P1 ;  /* 0x000000490000780c */ /* 0x000fe20000f44270 */
[----:B------:R-:W-:Y:S02]  /*5c10*/  BSSY B1, `(.L_x_230) ;  /* 0x0000005000017945 */ /* 0x000fe40003800000 */
[----:B------:R-:W-:-:S05]  /*5c20*/  FFMA R3, R62, R154, R3 ;  /* 0x0000009a3e037223 */ /* 0x000fca0000000003 */
[----:B------:R0:W-:Y:S05]  /*5c30*/  @P3 STG.E desc[UR36][R8.64+0x120], R3 ;  /* 0x0001200308003986 */ /* 0x0001ea000c101924 */
[----:B------:R-:W-:Y:S05]  /*5c40*/  @!P2 BRA `(.L_x_231) ;  /* 0x000000000004a947 */ /* 0x000fea0003800000 */
[----:B------:R0:W5:Y:S02]  /*5c50*/  LDG.E.LTC128B R174, desc[UR36][R10.64+0x124] ;  /* 0x000124240aae7981 */ /* 0x000164000c1e1920 */
.L_x_231:
[----:B------:R-:W-:Y:S05]  /*5c60*/  BSYNC B1 ;  /* 0x0000000000017941 */ /* 0x000fea0003800000 */
.L_x_230:
[----:B-----5:R-:W-:Y:S01]  /*5c70*/  FMUL R12, R174, R155 ;  /* 0x0000009bae0c7220 */ /* 0x020fe20000400000 */
[----:B------:R-:W-:Y:S01]  /*5c80*/  ISETP.GT.AND P3, PT, R0, 0x50, P0 ;  /* 0x000000500000780c */ /* 0x000fe20000764270 */
[----:B------:R-:W-:Y:S02]  /*5c90*/  BSSY B1, `(.L_x_232) ;  /* 0x0000005000017945 */ /* 0x000fe40003800000 */
[----:B------:R-:W-:-:S05]  /*5ca0*/  FFMA R63, R63, R154, R12 ;  /* 0x0000009a3f3f7223 */ /* 0x000fca000000000c */
[----:B------:R0:W-:Y:S05]  /*5cb0*/  @P2 STG.E desc[UR36][R8.64+0x124], R63 ;  /* 0x0001243f08002986 */ /* 0x0001ea000c101924 */
[----:B------:R-:W-:Y:S05]  /*5cc0*/  @!P3 BRA `(.L_x_233) ;  /* 0x000000000004b947 */ /* 0x000fea0003800000 */
[----:B------:R0:W5:Y:S02]  /*5cd0*/  LDG.E.LTC128B R174, desc[UR36][R4.64+0x140] ;  /* 0x0001402404ae7981 */ /* 0x000164000c1e1920 */
.L_x_233:
[----:B------:R-:W-:Y:S05]  /*5ce0*/  BSYNC B1 ;  /* 0x0000000000017941 */ /* 0x000fea0003800000 */
.L_x_232:
[----:B0----5:R-:W-:Y:S01]  /*5cf0*/  FMUL R3, R174, R155 ;  /* 0x0000009bae037220 */ /* 0x021fe20000400000 */
[----:B------:R-:W-:Y:S01]  /*5d00*/  ISETP.GT.AND P2, PT, R0, 0x51, P0 ;  /* 0x000000510000780c */ /* 0x000fe20000744270 */
[----:B------:R-:W-:Y:S02]  /*5d10*/  BSSY B1, `(.L_x_234) ;  /* 0x0000005000017945 */ /* 0x000fe40003800000 */
[----:B------:R-:W-:-:S05]  /*5d20*/  FFMA R3, R64, R154, R3 ;  /* 0x0000009a40037223 */ /* 0x000fca0000000003 */
[----:B------:R0:W-:Y:S05]  /*5d30*/  @P3 STG.E desc[UR36][R6.64+0x140], R3 ;  /* 0x0001400306003986 */ /* 0x0001ea000c101924 */
[----:B------:R-:W-:Y:S05]  /*5d40*/  @!P2 BRA `(.L_x_235) ;  /* 0x000000000004a947 */ /* 0x000fea0003800000 */
[----:B------:R0:W5:Y:S02]  /*5d50*/  LDG.E.LTC128B R174, desc[UR36][R4.64+0x144] ;  /* 0x0001442404ae7981 */ /* 0x000164000c1e1920 */
.L_x_235:
[----:B------:R-:W-:Y:S05]  /*5d60*/  BSYNC B1 ;  /* 0x0000000000017941 */ /* 0x000fea0003800000 */
.L_x_234:
[----:B-----5:R-:W-:Y:S01]  /*5d70*/  FMUL R12, R174, R155 ;  /* 0x0000009bae0c7220 */ /* 0x020fe20000400000 */
[----:B------:R-:W-:Y:S01]  /*5d80*/  ISETP.GT.AND P3, PT, R0, 0x50, P1 ;  /* 0x000000500000780c */ /* 0x000fe20000f64270 */
[----:B------:R-:W-:Y:S02]  /*5d90*/  BSSY B1, `(.L_x_236) ;  /* 0x0000005000017945 */ /* 0x000fe40003800000 */
[----:B------:R-:W-:-:S05]  /*5da0*/  FFMA R65, R65, R154, R12 ;  /* 0x0000009a41417223 */ /* 0x000fca000000000c */
[----:B------:R0:W-:Y:S05]  /*5db0*/  @P2 STG.E desc[UR36][R6.64+0x144], R65 ;  /* 0x0001444106002986 */ /* 0x0001ea000c101924 */
[----:B------:R-:W-:Y:S05]  /*5dc0*/  @!P3 BRA `(.L_x_237) ;  /* 0x000000000004b947 */ /* 0x000fea0003800000 */
[----:B------:R0:W5:Y:S02]  /*5dd0*/  LDG.E.LTC128B R174, desc[UR36][R10.64+0x140] ;  /* 0x000140240aae7981 */ /* 0x000164000c1e1920 */
.L_x_237:
[----:B------:R-:W-:Y:S05]  /*5de0*/  BSYNC B1 ;  /* 0x0000000000017941 */ /* 0x000fea0003800000 */
.L_x_236:
[----:B0----5:R-:W-:Y:S01]  /*5df0*/  FMUL R3, R174, R155 ;  /* 0x0000009bae037220 */ /* 0x021fe20000400000 */
[----:B------:R-:W-:Y:S01]  /*5e00*/  ISETP.GT.AND P2, PT, R0, 0x51, P1 ;  /* 0x000000510000780c */ /* 0x000fe20000f44270 */
[----:B------:R-:W-:Y:S02]  /*5e10*/  BSSY B1, `(.L_x_238) ;  /* 0x0000005000017945 */ /* 0x000fe40003800000 */
[----:B------:R-:W-:-:S05]  /*5e20*/  FFMA R3, R66, R154, R3 ;  /* 0x0000009a42037223 */ /* 0x000fca0000000003 */
[----:B------:R0:W-:Y:S05]  /*5e30*/  @P3 STG.E desc[UR36][R8.64+0x140], R3 ;  /* 0x0001400308003986 */ /* 0x0001ea000c101924 */
[----:B------:R-:W-:Y:S05]  /*5e40*/  @!P2 BRA `(.L_x_239) ;  /* 0x000000000004a947 */ /* 0x000fea0003800000 */
[----:B------:R0:W5:Y:S02]  /*5e50*/  LDG.E.LTC128B R174, desc[UR36][R10.64+0x144] ;  /* 0x000144240aae7981 */ /* 0x000164000c1e1920 */
.L_x_239:
[----:B------:R-:W-:Y:S05]  /*5e60*/  BSYNC B1 ;  /* 0x0000000000017941 */ /* 0x000fea0003800000 */
.L_x_238:
[----:B-----5:R-:W-:Y:S01]  /*5e70*/  FMUL R12, R174, R155 ;  /* 0x0000009bae0c7220 */ /* 0x020fe20000400000 */
[----:B------:R-:W-:Y:S01]  /*5e80*/  ISETP.GT.AND P3, PT, R0, 0x58, P0 ;  /* 0x000000580000780c */ /* 0x000fe20000764270 */
[----:B------:R-:W-:Y:S02]  /*5e90*/  BSSY B1, `(.L_x_240) ;  /* 0x0000005000017945 */ /* 0x000fe40003800000 */
[----:B------:R-:W-:-:S05]  /*5ea0*/  FFMA R67, R67, R154, R12 ;  /* 0x0000009a43437223 */ /* 0x000fca000000000c */
[----:B------:R0:W-:Y:S05]  /*5eb0*/  @P2 STG.E desc[UR36][R8.64+0x144], R67 ;  /* 0x0001444308002986 */ /* 0x0001ea000c101924 */
[----:B------:R-:W-:Y:S05]  /*5ec0*/  @!P3 BRA `(.L_x_241) ;  /* 0x000000000004b947 */ /* 0x000fea0003800000 */
[----:B------:R0:W5:Y:S02]  /*5ed0*/  LDG.E.LTC128B R174, desc[UR36][R4.64+0x160] ;  /* 0x0001602404ae7981 */ /* 0x000164000c1e1920 */
.L_x_241:
[----:B------:R-:W-:Y:S05]  /*5ee0*/  BSYNC B1 ;  /* 0x0000000000017941 */ /* 0x000fea0003800000 */
.L_x_240:
[----:B0----5:R-:W-:Y:S01]  /*5ef0*/  FMUL R3, R174, R155 ;  /* 0x0000009bae037220 */ /* 0x021fe20000400000 */
[----:B------:R-:W-:Y:S01]  /*5f00*/  ISETP.GT.AND P2, PT, R0, 0x59, P0 ;  /* 0x000000590000780c */ /* 0x000fe20000744270 */
[----:B------:R-:W-:Y:S02]  /*5f10*/  BSSY B1, `(.L_x_242) ;  /* 0x0000005000017945 */ /* 0x000fe40003800000 */
[----:B------:R-:W-:-:S05]  /*5f20*/  FFMA R3, R68, R154, R3 ;  /* 0x0000009a44037223 */ /* 0x000fca0000000003 */
[----:B------:R0:W-:Y:S05]  /*5f30*/  @P3 STG.E desc[UR36][R6.64+0x160], R3 ;  /* 0x0001600306003986 */ /* 0x0001ea000c101924 */
[----:B------:R-:W-:Y:S05]  /*5f40*/  @!P2 BRA `(.L_x_243) ;  /* 0x000000000004a947 */ /* 0x000fea0003800000 */
[----:B------:R0:W5:Y:S02]  /*5f50*/  LDG.E.LTC128B R174, desc[UR36][R4.64+0x164] ;  /* 0x0001642404ae7981 */ /* 0x000164000c1e1920 */
.L_x_243:
[----:B------:R-:W-:Y:S05]  /*5f60*/  BSYNC B1 ;  /* 0x0000000000017941 */ /* 0x000fea0003800000 */
.L_x_242:
[----:B-----5:R-:W-:Y:S01]  /*5f70*/  FMUL R12, R174, R155 ;  /* 0x0000009bae0c7220 */ /* 0x020fe20000400000 */
[----:B------:R-:W-:Y:S01]  /*5f80*/  ISETP.GT.AND P3, PT, R0, 0x58, P1 ;  /* 0x000000580000780c */ /* 0x000fe20000f64270 */
[----:B------:R-:W-:Y:S02]  /*5f90*/  BSSY B1, `(.L_x_244) ;  /* 0x0000005000017945 */ /* 0x000fe40003800000 */
[----:B------:R-:W-:-:S05]  /*5fa0*/  FFMA R69, R69, R154, R12 ;  /* 0x0000009a45457223 */ /* 0x000fca000000000c */
[----:B------:R0:W-:Y:S05]  /*5fb0*/  @P2 STG.E desc[UR36][R6.64+0x164], R69 ;  /* 0x0001644506002986 */ /* 0x0001ea000c101924 */
[----:B------:R-:W-:Y:S05]  /*5fc0*/  @!P3 BRA `(.L_x_245) ;  /* 0x000000000004b947 */ /* 0x000fea0003800000 */
[----:B------:R0:W5:Y:S02]  /*5fd0*/  LDG.E.LTC128B R174, desc[UR36][R10.64+0x160] ;  /* 0x000160240aae7981 */ /* 0x000164000c1e1920 */
.L_x_245:
[----:B------:R-:W-:Y:S05]  /*5fe0*/  BSYNC B1 ;  /* 0x0000000000017941 */ /* 0x000fea0003800000 */
.L_x_244:
[----:B0----5:R-:W-:Y:S01]  /*5ff0*/  FMUL R3, R174, R155 ;  /* 0x0000009bae037220 */ /* 0x021fe20000400000 */
[----:B------:R-:W-:Y:S01]  /*6000*/  ISETP.GT.AND P2, PT, R0, 0x59, P1 ;  /* 0x000000590000780c */ /* 0x000fe20000f44270 */
[----:B------:R-:W-:Y:S02]  /*6010*/  BSSY B1, `(.L_x_246) ;  /* 0x0000005000017945 */ /* 0x000fe40003800000 */
[----:B------:R-:W-:-:S05]  /*6020*/  FFMA R3, R70, R154, R3 ;  /* 0x0000009a46037223 */ /* 0x000fca0000000003 */
[----:B------:R0:W-:Y:S05]  /*6030*/  @P3 STG.E desc[UR36][R8.64+0x160], R3 ;  /* 0x0001600308003986 */ /* 0x0001ea000c101924 */
[----:B------:R-:W-:Y:S05]  /*6040*/  @!P2 BRA `(.L_x_247) ;  /* 0x000000000004a947 */ /* 0x000fea0003800000 */
[----:B------:R0:W5:Y:S02]  /*6050*/  LDG.E.LTC128B R174, desc[UR36][R10.64+0x164] ;  /* 0x000164240aae7981 */ /* 0x000164000c1e1920 */
.L_x_247:
[----:B------:R-:W-:Y:S05]  /*6060*/  BSYNC B1 ;  /* 0x0000000000017941 */ /* 0x000fea0003800000 */
.L_x_246:
[----:B-----5:R-:W-:Y:S01]  /*6070*/  FMUL R12, R174, R155 ;  /* 0x0000009bae0c7220 */ /* 0x020fe20000400000 */
[----:B------:R-:W-:Y:S01]  /*6080*/  ISETP.GT.AND P3, PT, R0, 0x60, P0 ;  /* 0x000000600000780c */ /* 0x000fe20000764270 */
[----:B------:R-:W-:Y:S02]  /*6090*/  BSSY B1, `(.L_x_248) ;  /* 0x0000005000017945 */ /* 0x000fe40003800000 */
[----:B------:R-:W-:-:S05]  /*60a0*/  FFMA R71, R71, R154, R12 ;  /* 0x0000009a47477223 */ /* 0x000fca000000000c */
[----:B------:R0:W-:Y:S05]  /*60b0*/  @P2 STG.E desc[UR36][R8.64+0x164], R71 ;  /* 0x0001644708002986 */ /* 0x0001ea000c101924 */
[----:B------:R-:W-:Y:S05]  /*60c0*/  @!P3 BRA `(.L_x_249) ;  /* 0x000000000004b947 */ /* 0x000fea0003800000 */
[----:B------:R0:W5:Y:S02]  /*60d0*/  LDG.E.LTC128B R174, desc[UR36][R4.64+0x180] ;  /* 0x0001802404ae7981 */ /* 0x000164000c1e1920 */
.L_x_249:
[----:B------:R-:W-:Y:S05]  /*60e0*/  BSYNC B1 ;  /* 0x0000000000017941 */ /* 0x000fea0003800000 */
.L_x_248:
[----:B0----5:R-:W-:Y:S01]  /*60f0*/  FMUL R3, R174, R155 ;  /* 0x0000009bae037220 */ /* 0x021fe20000400000 */
[----:B------:R-:W-:Y:S01]  /*6100*/  ISETP.GT.AND P2, PT, R0, 0x61, P0 ;  /* 0x000000610000780c */ /* 0x000fe20000744270 */
[----:B------:R-:W-:Y:S02]  /*6110*/  BSSY B1, `(.L_x_250) ;  /* 0x0000005000017945 */ /* 0x000fe40003800000 */
[----:B------:R-:W-:-:S05]  /*6120*/  FFMA R3, R72, R154, R3 ;  /* 0x0000009a48037223 */ /* 0x000fca0000000003 */
[----:B------:R0:W-:Y:S05]  /*6130*/  @P3 STG.E desc[UR36][R6.64+0x180], R3 ;  /* 0x0001800306003986 */ /* 0x0001ea000c101924 */
[----:B------:R-:W-:Y:S05]  /*6140*/  @!P2 BRA `(.L_x_251) ;  /* 0x000000000004a947 */ /* 0x000fea0003800000 */
[----:B------:R0:W5:Y:S02]  /*6150*/  LDG.E.LTC128B R174, desc[UR36][R4.64+0x184] ;  /* 0x0001842404ae7981 */ /* 0x000164000c1e1920 */
.L_x_251:
[----:B------:R-:W-:Y:S05]  /*6160*/  BSYNC B1 ;  /* 0x0000000000017941 */ /* 0x000fea0003800000 */
.L_x_250:
[----:B-----5:R-:W-:Y:S01]  /*6170*/  FMUL R12, R174, R155 ;  /* 0x0000009bae0c7220 */ /* 0x020fe20000400000 */
[----:B------:R-:W-:Y:S01]  /*6180*/  ISETP.GT.AND P3, PT, R0, 0x60, P1 ;  /* 0x000000600000780c */ /* 0x000fe20000f64270 */
[----:B------:R-:W-:Y:S02]  /*6190*/  BSSY B1, `(.L_x_252) ;  /* 0x0000005000017945 */ /* 0x000fe40003800000 */
[----:B------:R-:W-:-:S05]  /*61a0*/  FFMA R73, R73, R154, R12 ;  /* 0x0000009a49497223 */ /* 0x000fca000000000c */
[----:B------:R0:W-:Y:S05]  /*61b0*/  @P2 STG.E desc[UR36][R6.64+0x184], R73 ;  /* 0x0001844906002986 */ /* 0x0001ea000c101924 */
[----:B------:R-:W-:Y:S05]  /*61c0*/  @!P3 BRA `(.L_x_253) ;  /* 0x000000000004b947 */ /* 0x000fea0003800000 */
[----:B------:R0:W5:Y:S02]  /*61d0*/  LDG.E.LTC128B R174, desc[UR36][R10.64+0x180] ;  /* 0x000180240aae7981 */ /* 0x000164000c1e1920 */
.L_x_253:
[----:B------:R-:W-:Y:S05]  /*61e0*/  BSYNC B1 ;  /* 0x0000000000017941 */ /* 0x000fea0003800000 */
.L_x_252:
[----:B0----5:R-:W-:Y:S01]  /*61f0*/  FMUL R3, R174, R155 ;  /* 0x0000009bae037220 */ /* 0x021fe20000400000 */
[----:B------:R-:W-:Y:S01]  /*6200*/  ISETP.GT.AND P2, PT, R0, 0x61, P1 ;  /* 0x000000610000780c */ /* 0x000fe20000f44270 */
[----:B------:R-:W-:Y:S02]  /*6210*/  BSSY B1, `(.L_x_254) ;  /* 0x0000005000017945 */ /* 0x000fe40003800000 */
[----:B------:R-:W-:-:S05]  /*6220*/  FFMA R3, R74, R154, R3 ;  /* 0x0000009a4a037223 */ /* 0x000fca0000000003 */
[----:B------:R0:W-:Y:S05]  /*6230*/  @P3 STG.E desc[UR36][R8.64+0x180], R3 ;  /* 0x0001800308003986 */ /* 0x0001ea000c101924 */
[----:B------:R-:W-:Y:S05]  /*6240*/  @!P2 BRA `(.L_x_255) ;  /* 0x000000000004a947 */ /* 0x000fea0003800000 */
[----:B------:R0:W5:Y:S02]  /*6250*/  LDG.E.LTC128B R174, desc[UR36][R10.64+0x184] ;  /* 0x000184240aae7981 */ /* 0x000164000c1e1920 */
.L_x_255:
[----:B------:R-:W-:Y:S05]  /*6260*/  BSYNC B1 ;  /* 0x0000000000017941 */ /* 0x000fea0003800000 */
.L_x_254:
[----:B-----5:R-:W-:Y:S01]  /*6270*/  FMUL R12, R174, R155 ;  /* 0x0000009bae0c7220 */ /* 0x020fe20000400000 */
[----:B------:R-:W-:Y:S01]  /*6280*/  ISETP.GT.AND P3, PT, R0, 0x68, P0 ;  /* 0x000000680000780c */ /* 0x000fe20000764270 */
[----:B------:R-:W-:Y:S02]  /*6290*/  BSSY B1, `(.L_x_256) ;  /* 0x0000005000017945 */ /* 0x000fe40003800000 */
[----:B------:R-:W-:-:S05]  /*62a0*/  FFMA R75, R75, R154, R12 ;  /* 0x0000009a4b4b7223 */ /* 0x000fca000000000c */
[----:B------:R0:W-:Y:S05]  /*62b0*/  @P2 STG.E desc[UR36][R8.64+0x184], R75 ;  /* 0x0001844b08002986 */ /* 0x0001ea000c101924 */
[----:B------:R-:W-:Y:S05]  /*62c0*/  @!P3 BRA `(.L_x_257) ;  /* 0x000000000004b947 */ /* 0x000fea0003800000 */
[----:B------:R0:W5:Y:S02]  /*62d0*/  LDG.E.LTC128B R174, desc[UR36][R4.64+0x1a0] ;  /* 0x0001a02404ae7981 */ /* 0x000164000c1e1920 */
.L_x_257:
[----:B------:R-:W-:Y:S05]  /*62e0*/  BSYNC B1 ;  /* 0x0000000000017941 */ /* 0x000fea0003800000 */
.L_x_256:
[----:B0----5:R-:W-:Y:S01]  /*62f0*/  FMUL R3, R174, R155 ;  /* 0x0000009bae037220 */ /* 0x021fe20000400000 */
[----:B------:R-:W-:Y:S01]  /*6300*/  ISETP.GT.AND P2, PT, R0, 0x69, P0 ;  /* 0x000000690000780c */ /* 0x000fe20000744270 */
[----:B------:R-:W-:Y:S02]  /*6310*/  BSSY B1, `(.L_x_258) ;  /* 0x0000005000017945 */ /* 0x000fe40003800000 */
[----:B------:R-:W-:-:S05]  /*6320*/  FFMA R3, R76, R154, R3 ;  /* 0x0000009a4c037223 */ /* 0x000fca0000000003 */
[----:B------:R0:W-:Y:S05]  /*6330*/  @P3 STG.E desc[UR36][R6.64+0x1a0], R3 ;  /* 0x0001a00306003986 */ /* 0x0001ea000c101924 */
[----:B------:R-:W-:Y:S05]  /*6340*/  @!P2 BRA `(.L_x_259) ;  /* 0x000000000004a947 */ /* 0x000fea0003800000 */
[----:B------:R0:W5:Y:S02]  /*6350*/  LDG.E.LTC128B R174, desc[UR36][R4.64+0x1a4] ;  /* 0x0001a42404ae7981 */ /* 0x000164000c1e1920 */
.L_x_259:
[----:B------:R-:W-:Y:S05]  /*6360*/  BSYNC B1 ;  /* 0x0000000000017941 */ /* 0x000fea0003800000 */
.L_x_258:
[----:B-----5:R-:W-:Y:S01]  /*6370*/  FMUL R12, R174, R155 ;  /* 0x0000009bae0c7220 */ /* 0x020fe20000400000 */
[----:B------:R-:W-:Y:S01]  /*6380*/  ISETP.GT.AND P3, PT, R0, 0x68, P1 ;  /* 0x000000680000780c */ /* 0x000fe20000f64270 */
[----:B------:R-:W-:Y:S02]  /*6390*/  BSSY B1, `(.L_x_260) ;  /* 0x0000005000017945 */ /* 0x000fe40003800000 */
[----:B------:R-:W-:-:S05]  /*63a0*/  FFMA R77, R77, R154, R12 ;  /* 0x0000009a4d4d7223 */ /* 0x000fca000000000c */
[----:B------:R0:W-:Y:S05]  /*63b0*/  @P2 STG.E desc[UR36][R6.64+0x1a4], R77 ;  /* 0x0001a44d06002986 */ /* 0x0001ea000c101924 */
[----:B------:R-:W-:Y:S05]  /*63c0*/  @!P3 BRA `(.L_x_261) ;  /* 0x000000000004b947 */ /* 0x000fea0003800000 */
[----:B------:R0:W5:Y:S02]  /*63d0*/  LDG.E.LTC128B R174, desc[UR36][R10.64+0x1a0] ;  /* 0x0001a0240aae7981 */ /* 0x000164000c1e1920 */
.L_x_261:
[----:B------:R-:W-:Y:S05]  /*63e0*/  BSYNC B1 ;  /* 0x0000000000017941 */ /* 0x000fea0003800000 */
.L_x_260:
[----:B0----5:R-:W-:Y:S01]  /*63f0*/  FMUL R3, R174, R155 ;  /* 0x0000009bae037220 */ /* 0x021fe20000400000 */
[----:B------:R-:W-:Y:S01]  /*6400*/  ISETP.GT.AND P2, PT, R0, 0x69, P1 ;  /* 0x000000690000780c */ /* 0x000fe20000f44270 */
[----:B------:R-:W-:Y:S02]  /*6410*/  BSSY B1, `(.L_x_262) ;  /* 0x0000005000017945 */ /* 0x000fe40003800000 */
[----:B------:R-:W-:-:S05]  /*6420*/  FFMA R3, R78, R154, R3 ;  /* 0x0000009a4e037223 */ /* 0x000fca0000000003 */
[----:B------:R0:W-:Y:S05]  /*6430*/  @P3 STG.E desc[UR36][R8.64+0x1a0], R3 ;  /* 0x0001a00308003986 */ /* 0x0001ea000c101924 */
[----:B------:R-:W-:Y:S05]  /*6440*/  @!P2 BRA `(.L_x_263) ;  /* 0x000000000004a947 */ /* 0x000fea0003800000 */
[----:B------:R0:W5:Y:S02]  /*6450*/  LDG.E.LTC128B R174, desc[UR36][R10.64+0x1a4] ;  /* 0x0001a4240aae7981 */ /* 0x000164000c1e1920 */
.L_x_263:
[----:B------:R-:W-:Y:S05]  /*6460*/  BSYNC B1 ;  /* 0x0000000000017941 */ /* 0x000fea0003800000 */
.L_x_262:
[----:B-----5:R-:W-:Y:S01]  /*6470*/  FMUL R12, R174, R155 ;  /* 0x0000009bae0c7220 */ /* 0x020fe20000400000 */
[----:B------:R-:W-:Y:S01]  /*6480*/  ISETP.GT.AND P3, PT, R0, 0x70, P0 ;  /* 0x000000700000780c */ /* 0x000fe20000764270 */
[----:B------:R-:W-:Y:S02]  /*6490*/  BSSY B1, `(.L_x_264) ;  /* 0x0000005000017945 */ /* 0x000fe40003800000 */
[----:B------:R-:W-:-:S05]  /*64a0*/  FFMA R79, R79, R154, R12 ;  /* 0x0000009a4f4f7223 */ /* 0x000fca000000000c */
[----:B------:R0:W-:Y:S05]  /*64b0*/  @P2 STG.E desc[UR36][R8.64+0x1a4], R79 ;  /* 0x0001a44f08002986 */ /* 0x0001ea000c101924 */
[----:B------:R-:W-:Y:S05]  /*64c0*/  @!P3 BRA `(.L_x_265) ;  /* 0x000000000004b947 */ /* 0x000fea0003800000 */
[----:B------:R0:W5:Y:S02]  /*64d0*/  LDG.E.LTC128B R174, desc[UR36][R4.64+0x1c0] ;  /* 0x0001c02404ae7981 */ /* 0x000164000c1e1920 */
.L_x_265:
[----:B------:R-:W-:Y:S05]  /*64e0*/  BSYNC B1 ;  /* 0x0000000000017941 */ /* 0x000fea0003800000 */
.L_x_264:
[----:B0----5:R-:W-:Y:S01]  /*64f0*/  FMUL R3, R174, R155 ;  /* 0x0000009bae037220 */ /* 0x021fe20000400000 */
[----:B------:R-:W-:Y:S01]  /*6500*/  ISETP.GT.AND P2, PT, R0, 0x71, P0 ;  /* 0x000000710000780c */ /* 0x000fe20000744270 */
[----:B------:R-:W-:Y:S02]  /*6510*/  BSSY B1, `(.L_x_266) ;  /* 0x0000005000017945 */ /* 0x000fe40003800000 */
[----:B------:R-:W-:-:S05]  /*6520*/  FFMA R3, R80, R154, R3 ;  /* 0x0000009a50037223 */ /* 0x000fca0000000003 */
[----:B------:R0:W-:Y:S05]  /*6530*/  @P3 STG.E desc[UR36][R6.64+0x1c0], R3 ;  /* 0x0001c00306003986 */ /* 0x0001ea000c101924 */
[----:B------:R-:W-:Y:S05]  /*6540*/  @!P2 BRA `(.L_x_267) ;  /* 0x000000000004a947 */ /* 0x000fea0003800000 */
[----:B------:R0:W5:Y:S02]  /*6550*/  LDG.E.LTC128B R174, desc[UR36][R4.64+0x1c4] ;  /* 0x0001c42404ae7981 */ /* 0x000164000c1e1920 */
.L_x_267:
[----:B------:R-:W-:Y:S05]  /*6560*/  BSYNC B1 ;  /* 0x0000000000017941 */ /* 0x000fea0003800000 */
.L_x_266:
[----:B-----5:R-:W-:Y:S01]  /*6570*/  FMUL R12, R174, R155 ;  /* 0x0000009bae0c7220 */ /* 0x020fe20000400000 */
[----:B------:R-:W-:Y:S01]  /*6580*/  ISETP.GT.AND P3, PT, R0, 0x70, P1 ;  /* 0x000000700000780c */ /* 0x000fe20000f64270 */
[----:B------:R-:W-:Y:S02]  /*6590*/  BSSY B1, `(.L_x_268) ;  /* 0x0000005000017945 */ /* 0x000fe40003800000 */
[----:B------:R-:W-:-:S05]  /*65a0*/  FFMA R81, R81, R154, R12 ;  /* 0x0000009a51517223 */ /* 0x000fca000000000c */
[----:B------:R0:W-:Y:S05]  /*65b0*/  @P2 STG.E desc[UR36][R6.64+0x1c4], R81 ;  /* 0x0001c45106002986 */ /* 0x0001ea000c101924 */
[----:B------:R-:W-:Y:S05]  /*65c0*/  @!P3 BRA `(.L_x_269) ;  /* 0x000000000004b947 */ /* 0x000fea0003800000 */
[----:B------:R0:W5:Y:S02]  /*65d0*/  LDG.E.LTC128B R174, desc[UR36][R10.64+0x1c0] ;  /* 0x0001c0240aae7981 */ /* 0x000164000c1e1920 */
.L_x_269:
[----:B------:R-:W-:Y:S05]  /*65e0*/  BSYNC B1 ;  /* 0x0000000000017941 */ /* 0x000fea0003800000 */
.L_x_268:
[----:B0----5:R-:W-:Y:S01]  /*65f0*/  FMUL R3, R174, R155 ;  /* 0x0000009bae037220 */ /* 0x021fe20000400000 */
[----:B------:R-:W-:Y:S01]  /*6600*/  ISETP.GT.AND P2, PT, R0, 0x71, P1 ;  /* 0x000000710000780c */ /* 0x000fe20000f44270 */
[----:B------:R-:W-:Y:S02]  /*6610*/  BSSY B1, `(.L_x_270) ;  /* 0x0000005000017945 */ /* 0x000fe40003800000 */
[----:B------:R-:W-:-:S05]  /*6620*/  FFMA R3, R82, R154, R3 ;  /* 0x0000009a52037223 */ /* 0x000fca0000000003 */
[----:B------:R0:W-:Y:S05]  /*6630*/  @P3 STG.E desc[UR36][R8.64+0x1c0], R3 ;  /* 0x0001c00308003986 */ /* 0x0001ea000c101924 */
[----:B------:R-:W-:Y:S05]  /*6640*/  @!P2 BRA `(.L_x_271) ;  /* 0x000000000004a947 */ /* 0x000fea0003800000 */
[----:B------:R0:W5:Y:S02]  /*6650*/  LDG.E.LTC128B R174, desc[UR36][R10.64+0x1c4] ;  /* 0x0001c4240aae7981 */ /* 0x000164000c1e1920 */
.L_x_271:
[----:B------:R-:W-:Y:S05]  /*6660*/  BSYNC B1 ;  /* 0x0000000000017941 */ /* 0x000fea0003800000 */
.L_x_270:
[----:B-----5:R-:W-:Y:S01]  /*6670*/  FMUL R12, R174, R155 ;  /* 0x0000009bae0c7220 */ /* 0x020fe20000400000 */
[----:B------:R-:W-:Y:S01]  /*6680*/  ISETP.GT.AND P3, PT, R0, 0x78, P0 ;  /* 0x000000780000780c */ /* 0x000fe20000764270 */
[----:B------:R-:W-:Y:S02]  /*6690*/  BSSY B1, `(.L_x_272) ;  /* 0x0000005000017945 */ /* 0x000fe40003800000 */
[----:B------:R-:W-:-:S05]  /*66a0*/  FFMA R83, R83, R154, R12 ;  /* 0x0000009a53537223 */ /* 0x000fca000000000c */
[----:B------:R0:W-:Y:S05]  /*66b0*/  @P2 STG.E desc[UR36][R8.64+0x1c4], R83 ;  /* 0x0001c45308002986 */ /* 0x0001ea000c101924 */
[----:B------:R-:W-:Y:S05]  /*66c0*/  @!P3 BRA `(.L_x_273) ;  /* 0x000000000004b947 */ /* 0x000fea0003800000 */
[----:B------:R0:W5:Y:S02]  /*66d0*/  LDG.E.LTC128B R174, desc[UR36][R4.64+0x1e0] ;  /* 0x0001e02404ae7981 */ /* 0x000164000c1e1920 */
.L_x_273:
[----:B------:R-:W-:Y:S05]  /*66e0*/  BSYNC B1 ;  /* 0x0000000000017941 */ /* 0x000fea0003800000 */
.L_x_272:
[----:B0----5:R-:W-:Y:S01]  /*66f0*/  FMUL R3, R174, R155 ;  /* 0x0000009bae037220 */ /* 0x021fe20000400000 */
[----:B------:R-:W-:Y:S01]  /*6700*/  ISETP.GT.AND P0, PT, R0, 0x79, P0 ;  /* 0x000000790000780c */ /* 0x000fe20000704270 */
[----:B------:R-:W-:Y:S02]  /*6710*/  BSSY B1, `(.L_x_274) ;  /* 0x0000005000017945 */ /* 0x000fe40003800000 */
[----:B------:R-:W-:-:S05]  /*6720*/  FFMA R3, R84, R154, R3 ;  /* 0x0000009a54037223 */ /* 0x000fca0000000003 */
[----:B------:R0:W-:Y:S05]  /*6730*/  @P3 STG.E desc[UR36][R6.64+0x1e0], R3 ;  /* 0x0001e00306003986 */ /* 0x0001ea000c101924 */
[----:B------:R-:W-:Y:S05]  /*6740*/  @!P0 BRA `(.L_x_275) ;  /* 0x0000000000048947 */ /* 0x000fea0003800000 */
[----:B------:R0:W5:Y:S02]  /*6750*/  LDG.E.LTC128B R174, desc[UR36][R4.64+0x1e4] ;  /* 0x0001e42404ae7981 */ /* 0x000164000c1e1920 */
.L_x_275:
[----:B------:R-:W-:Y:S05]  /*6760*/  BSYNC B1 ;  /* 0x0000000000017941 */ /* 0x000fea0003800000 */
.L_x_274:
[----:B0-2--5:R-:W-:Y:S01]  /*6770*/  FMUL R4, R174, R155 ;  /* 0x0000009bae047220 */ /* 0x025fe20000400000 */
[----:B------:R-:W-:Y:S01]  /*6780*/  ISETP.GT.AND P2, PT, R0, 0x78, P1 ;  /* 0x000000780000780c */ /* 0x000fe20000f44270 */
[----:B------:R-:W-:Y:S02]  /*6790*/  BSSY B1, `(.L_x_276) ;  /* 0x0000005000017945 */ /* 0x000fe40003800000 */
[----:B------:R-:W-:-:S05]  /*67a0*/  FFMA R85, R85, R154, R4 ;  /* 0x0000009a55557223 */ /* 0x000fca0000000004 */
[----:B------:R0:W-:Y:S05]  /*67b0*/  @P0 STG.E desc[UR36][R6.64+0x1e4], R85 ;  /* 0x0001e45506000986 */ /* 0x0001ea000c101924 */
[----:B------:R-:W-:Y:S05]  /*67c0*/  @!P2 BRA `(.L_x_277) ;  /* 0x000000000004a947 */ /* 0x000fea0003800000 */
[----:B------:R2:W5:Y:S02]  /*67d0*/  LDG.E.LTC128B R174, desc[UR36][R10.64+0x1e0] ;  /* 0x0001e0240aae7981 */ /* 0x000564000c1e1920 */
.L_x_277:
[----:B------:R-:W-:Y:S05]  /*67e0*/  BSYNC B1 ;  /* 0x0000000000017941 */ /* 0x000fea0003800000 */
.L_x_276:
[----:B-----5:R-:W-:Y:S01]  /*67f0*/  FMUL R3, R174, R155 ;  /* 0x0000009bae037220 */ /* 0x020fe20000400000 */
[----:B------:R-:W-:Y:S01]  /*6800*/  @P2 IMAD.MOV.U32 R4, RZ, RZ, R8 ;  /* 0x000000ffff042224 */ /* 0x000fe200078e0008 */
[----:B------:R-:W-:Y:S01]  /*6810*/  @P2 MOV R5, R9 ;  /* 0x0000000900052202 */ /* 0x000fe20000000f00 */
[----:B------:R-:W-:Y:S01]  /*6820*/  BSSY B1, `(.L_x_278) ;  /* 0x0000006000017945 */ /* 0x000fe20003800000 */
[----:B------:R-:W-:Y:S01]  /*6830*/  FFMA R3, R86, R154, R3 ;  /* 0x0000009a56037223 */ /* 0x000fe20000000003 */
[----:B------:R-:W-:-:S04]  /*6840*/  ISETP.GT.AND P1, PT, R0, 0x79, P1 ;  /* 0x000000790000780c */ /* 0x000fc80000f24270 */
[----:B------:R0:W-:Y:S09]  /*6850*/  @P2 STG.E desc[UR36][R4.64+0x1e0], R3 ;  /* 0x0001e00304002986 */ /* 0x0001f2000c101924 */
[----:B------:R-:W-:Y:S05]  /*6860*/  @!P1 BRA `(.L_x_279) ;  /* 0x0000000000049947 */ /* 0x000fea0003800000 */
[----:B------:R0:W5:Y:S02]  /*6870*/  LDG.E.LTC128B R174, desc[UR36][R10.64+0x1e4] ;  /* 0x0001e4240aae7981 */ /* 0x000164000c1e1920 */
.L_x_279:
[----:B------:R-:W-:Y:S05]  /*6880*/  BSYNC B1 ;  /* 0x0000000000017941 */ /* 0x000fea0003800000 */
.L_x_278:
[----:B-----5:R-:W-:-:S04]  /*6890*/  FMUL R174, R174, R155 ;  /* 0x0000009baeae7220 */ /* 0x020fc80000400000 */
[----:B------:R-:W-:Y:S01]  /*68a0*/  FFMA R87, R87, R154, R174 ;  /* 0x0000009a57577223 */ /* 0x000fe200000000ae */
[----:B------:R-:W-:Y:S06]  /*68b0*/  @!P1 BRA `(.L_x_280) ;  /* 0x0000001c002c9947 */ /* 0x000fec0003800000 */
[----:B------:R0:W-:Y:S01]  /*68c0*/  STG.E desc[UR36][R8.64+0x1e4], R87 ;  /* 0x0001e45708007986 */ /* 0x0001e2000c101924 */
[----:B------:R-:W-:Y:S05]  /*68d0*/  BRA `(.L_x_280) ;  /* 0x0000001c00247947 */ /* 0x000fea0003800000 */
.L_x_29:
[----:B------:R-:W-:Y:S01]  /*68e0*/  ULDC.64 UR4, c[0x0][0x5c0] ;  /* 0x0001700000047ab9 */ /* 0x000fe20000000a00 */
[----:B------:R-:W-:Y:S01]  /*68f0*/  ISETP.GT.AND P4, PT, R0, 0x1, P0 ;  /* 0x000000010000780c */ /* 0x000fe20000784270 */
[-C--:B------:R-:W-:Y:S01]  /*6900*/  FMUL R13, R88, R154.reuse ;  /* 0x0000009a580d7220 */ /* 0x080fe20000400000 */
[----:B------:R-:W-:Y:S01]  /*6910*/  LEA R8, P1, R168, UR4, 0x2 ;  /* 0x00000004a8087c11 */ /* 0x000fe2000f8210ff */
[----:B------:R-:W-:Y:S01]  /*6920*/  IMAD.SHL.U32 R7, R4, 0x20, RZ ;  /* 0x0000002004077824 */ /* 0x000fe200078e00ff */
[----:B------:R-:W-:Y:S01]  /*6930*/  ISETP.GT.AND P2, PT, R3, 0x8, PT ;  /* 0x000000080300780c */ /* 0x000fe20003f44270 */
[-C--:B------:R-:W-:Y:S01]  /*6940*/  FMUL R89, R89, R154.reuse ;  /* 0x0000009a59597220 */ /* 0x080fe20000400000 */
[----:B------:R-:W-:Y:S01]  /*6950*/  LEA.HI.X R9, R168, UR5, R171, 0x2, P1 ;  /* 0x00000005a8097c11 */ /* 0x000fe200088f14ab */
[-C--:B------:R-:W-:Y:S01]  /*6960*/  FMUL R91, R91, R154.reuse ;  /* 0x0000009a5b5b7220 */ /* 0x080fe20000400000 */
[----:B------:R-:W-:Y:S01]  /*6970*/  ISETP.GT.AND P1, PT, R0, RZ, P2 ;  /* 0x000000ff0000720c */ /* 0x000fe20001724270 */
[-C--:B------:R-:W-:Y:S01]  /*6980*/  FMUL R15, R92, R154.reuse ;  /* 0x0000009a5c0f7220 */ /* 0x080fe20000400000 */
[----:B------:R-:W-:Y:S01]  /*6990*/  SHF.L.U64.HI R6, R4, 0x5, R5 ;  /* 0x0000000504067819 */ /* 0x000fe20000010205 */
[----:B------:R0:W-:Y:S01]  /*69a0*/  @P3 STG.E desc[UR36][R8.64], R13 ;  /* 0x0000000d08003986 */ /* 0x0001e2000c101924 */
[C---:B------:R-:W-:Y:S01]  /*69b0*/  ISETP.GT.AND P3, PT, R0.reuse, 0x1, P2 ;  /* 0x000000010000780c */ /* 0x040fe20001764270 */
[----:B------:R-:W-:Y:S01]  /*69c0*/  FMUL R93, R93, R154 ;  /* 0x0000009a5d5d7220 */ /* 0x000fe20000400000 */
[----:B------:R-:W-:Y:S01]  /*69d0*/  IADD3 R10, P5, R7, R8, RZ ;  /* 0x00000008070a7210 */ /* 0x000fe20007fbe0ff */
[----:B------:R-:W-:Y:S01]  /*69e0*/  @P4 STG.E desc[UR36][R8.64+0x4], R89 ;  /* 0x0000045908004986 */ /* 0x000fe2000c101924 */
[----:B------:R-:W-:Y:S01]  /*69f0*/  ISETP.GT.AND P4, PT, R0, 0x8, P0 ;  /* 0x000000080000780c */ /* 0x000fe20000784270 */
[-C--:B------:R-:W-:Y:S01]  /*6a00*/  FMUL R21, R94, R154.reuse ;  /* 0x0000009a5e157220 */ /* 0x080fe20000400000 */
[-C--:B------:R-:W-:Y:S01]  /*6a10*/  FMUL R95, R95, R154.reuse ;  /* 0x0000009a5f5f7220 */ /* 0x080fe20000400000 */
[----:B------:R-:W-:Y:S01]  /*6a20*/  IMAD.X R11, R6, 0x1, R9, P5 ;  /* 0x00000001060b7824 */ /* 0x000fe200028e0609 */
[----:B------:R-:W-:Y:S01]  /*6a30*/  ISETP.GT.AND P5, PT, R0, 0x9, P0 ;  /* 0x000000090000780c */ /* 0x000fe200007a4270 */
[-C--:B------:R-:W-:Y:S01]  /*6a40*/  FMUL R97, R97, R154.reuse ;  /* 0x0000009a61617220 */ /* 0x080fe20000400000 */
[-C--:B------:R-:W-:Y:S01]  /*6a50*/  FMUL R99, R99, R154.reuse ;  /* 0x0000009a63637220 */ /* 0x080fe20000400000 */
[-C--:B0-----:R-:W-:Y:S01]  /*6a60*/  FMUL R13, R90, R154.reuse ;  /* 0x0000009a5a0d7220 */ /* 0x081fe20000400000 */
[-C--:B------:R-:W-:Y:S01]  /*6a70*/  FMUL R101, R101, R154.reuse ;  /* 0x0000009a65657220 */ /* 0x080fe20000400000 */
[-C--:B------:R-:W-:Y:S01]  /*6a80*/  FMUL R103, R103, R154.reuse ;  /* 0x0000009a67677220 */ /* 0x080fe20000400000 */
[-C--:B------:R-:W-:Y:S01]  /*6a90*/  FMUL R105, R105, R154.reuse ;  /* 0x0000009a69697220 */ /* 0x080fe20000400000 */
[-C--:B------:R-:W-:Y:S01]  /*6aa0*/  FMUL R107, R107, R154.reuse ;  /* 0x0000009a6b6b7220 */ /* 0x080fe20000400000 */
[----:B------:R0:W-:Y:S01]  /*6ab0*/  @P1 STG.E desc[UR36][R10.64], R13 ;  /* 0x0000000d0a001986 */ /* 0x0001e2000c101924 */
[C---:B------:R-:W-:Y:S01]  /*6ac0*/  ISETP.GT.AND P1, PT, R0.reuse, 0x8, P2 ;  /* 0x000000080000780c */ /* 0x040fe20001724270 */
[-C--:B------:R-:W-:Y:S01]  /*6ad0*/  FMUL R109, R109, R154.reuse ;  /* 0x0000009a6d6d7220 */ /* 0x080fe20000400000 */
[-C--:B------:R-:W-:Y:S01]  /*6ae0*/  FMUL R111, R111, R154.reuse ;  /* 0x0000009a6f6f7220 */ /* 0x080fe20000400000 */
[----:B------:R-:W-:Y:S01]  /*6af0*/  @P3 STG.E desc[UR36][R10.64+0x4], R91 ;  /* 0x0000045b0a003986 */ /* 0x000fe2000c101924 */
[C---:B------:R-:W-:Y:S01]  /*6b00*/  ISETP.GT.AND P3, PT, R0.reuse, 0x9, P2 ;  /* 0x000000090000780c */ /* 0x040fe20001764270 */
[-C--:B------:R-:W-:Y:S01]  /*6b10*/  FMUL R113, R113, R154.reuse ;  /* 0x0000009a71717220 */ /* 0x080fe20000400000 */
[-C--:B------:R-:W-:Y:S01]  /*6b20*/  FMUL R115, R115, R154.reuse ;  /* 0x0000009a73737220 */ /* 0x080fe20000400000 */
[----:B------:R1:W-:Y:S01]  /*6b30*/  @P4 STG.E desc[UR36][R8.64+0x20], R15 ;  /* 0x0000200f08004986 */ /* 0x0003e2000c101924 */
[C---:B------:R-:W-:Y:S01]  /*6b40*/  ISETP.GT.AND P4, PT, R0.reuse, 0x10, P0 ;  /* 0x000000100000780c */ /* 0x040fe20000784270 */
[-C--:B------:R-:W-:Y:S01]  /*6b50*/  FMUL R117, R117, R154.reuse ;  /* 0x0000009a75757220 */ /* 0x080fe20000400000 */
[-C--:B------:R-:W-:Y:S01]  /*6b60*/  FMUL R119, R119, R154.reuse ;  /* 0x0000009a77777220 */ /* 0x080fe20000400000 */
[----:B------:R-:W-:Y:S01]  /*6b70*/  @P5 STG.E desc[UR36][R8.64+0x24], R93 ;  /* 0x0000245d08005986 */ /* 0x000fe2000c101924 */
[----:B------:R-:W-:Y:S01]  /*6b80*/  ISETP.GT.AND P5, PT, R0, 0x11, P0 ;  /* 0x000000110000780c */ /* 0x000fe200007a4270 */
[-C--:B0-----:R-:W-:Y:S01]  /*6b90*/  FMUL R13, R96, R154.reuse ;  /* 0x0000009a600d7220 */ /* 0x081fe20000400000 */
[-C--:B------:R-:W-:Y:S01]  /*6ba0*/  FMUL R121, R121, R154.reuse ;  /* 0x0000009a79797220 */ /* 0x080fe20000400000 */
[----:B------:R0:W-:Y:S01]  /*6bb0*/  @P1 STG.E desc[UR36][R10.64+0x20], R21 ;  /* 0x000020150a001986 */ /* 0x0001e2000c101924 */
[C---:B------:R-:W-:Y:S01]  /*6bc0*/  ISETP.GT.AND P1, PT, R0.reuse, 0x10, P2 ;  /* 0x000000100000780c */ /* 0x040fe20001724270 */
[-C--:B------:R-:W-:Y:S01]  /*6bd0*/  FMUL R123, R123, R154.reuse ;  /* 0x0000009a7b7b7220 */ /* 0x080fe20000400000 */
[-C--:B------:R-:W-:Y:S01]  /*6be0*/  FMUL R125, R125, R154.reuse ;  /* 0x0000009a7d7d7220 */ /* 0x080fe20000400000 */
[----:B------:R-:W-:Y:S01]  /*6bf0*/  @P3 STG.E desc[UR36][R10.64+0x24], R95 ;  /* 0x0000245f0a003986 */ /* 0x000fe2000c101924 */
[----:B------:R-:W-:Y:S01]  /*6c00*/  ISETP.GT.AND P3, PT, R0, 0x11, P2 ;  /* 0x000000110000780c */ /* 0x000fe20001764270 */
[-C--:B-1----:R-:W-:Y:S01]  /*6c10*/  FMUL R15, R98, R154.reuse ;  /* 0x0000009a620f7220 */ /* 0x082fe20000400000 */
        /* <DEDUP_REMOVED lines=26> */
[----:B------:R-:W-:Y:S01]  /*6dc0*/  ISETP.GT.AND P1, PT, R0, 0x20, P2 ;  /* 0x000000200000780c */ /* 0x000fe20001724270 */
[-C--:B------:R-:W-:Y:S01]  /*6dd0*/  FMUL R147, R147, R154.reuse ;  /* 0x0000009a93937220 */ /* 0x080fe20000400000 */
[----:B------:R-:W-:Y:S01]  /*6de0*/  SHF.L.U32 R23, R4, 0x9, RZ ;  /* 0x0000000904177819 */ /* 0x000fe200000006ff */
[----:B------:R-:W-:Y:S01]  /*6df0*/  @P3 STG.E desc[UR36][R10.64+0x64], R103 ;  /* 0x000064670a003986 */ /* 0x000fe2000c101924 */
[----:B------:R-:W-:Y:S01]  /*6e00*/  ISETP.GT.AND P3, PT, R0, 0x21, P2 ;  /* 0x000000210000780c */ /* 0x000fe20001764270 */
[-C--:B-1----:R-:W-:Y:S01]  /*6e10*/  FMUL R21, R106, R154.reuse ;  /* 0x0000009a6a157220 */ /* 0x082fe20000400000 */
[-C--:B------:R-:W-:Y:S01]  /*6e20*/  FMUL R149, R149, R154.reuse ;  /* 0x0000009a95957220 */ /* 0x080fe20000400000 */
[----:B------:R1:W-:Y:S01]  /*6e30*/  @P4 STG.E desc[UR36][R8.64+0x80], R15 ;  /* 0x0000800f08004986 */ /* 0x0003e2000c101924 */
[----:B------:R-:W-:Y:S01]  /*6e40*/  ISETP.GT.AND P4, PT, R0, 0x28, P0 ;  /* 0x000000280000780c */ /* 0x000fe20000784270 */
[-C--:B------:R-:W-:Y:S01]  /*6e50*/  FMUL R151, R151, R154.reuse ;  /* 0x0000009a97977220 */ /* 0x080fe20000400000 */
[----:B------:R-:W-:Y:S01]  /*6e60*/  SHF.L.U64.HI R5, R4, 0x9, R5 ;  /* 0x0000000904057819 */ /* 0x000fe20000010205 */
        /* <DEDUP_REMOVED lines=86> */
[----:B------:R-:W-:-:S02]  /*73d0*/  FMUL R87, R87, R154 ;  /* 0x0000009a57577220 */ /* 0x000fc40000400000 */
[----:B------:R-:W-:Y:S01]  /*73e0*/  @P3 STG.E desc[UR36][R10.64+0x124], R127 ;  /* 0x0001247f0a003986 */ /* 0x000fe2000c101924 */
[----:B------:R-:W-:Y:S01]  /*73f0*/  ISETP.GT.AND P3, PT, R0, 0x51, P2 ;  /* 0x000000510000780c */ /* 0x000fe20001764270 */
[----:B-1----:R-:W-:Y:S02]  /*7400*/  FMUL R21, R130, R154 ;  /* 0x0000009a82157220 */ /* 0x002fe40000400000 */
[----:B------:R1:W-:Y:S01]  /*7410*/  @P4 STG.E desc[UR36][R8.64+0x140], R15 ;  /* 0x0001400f08004986 */ /* 0x0003e2000c101924 */
[----:B------:R-:W-:-:S03]  /*7420*/  ISETP.GT.AND P4, PT, R0, 0x58, P0 ;  /* 0x000000580000780c */ /* 0x000fc60000784270 */
[----:B------:R-:W-:Y:S01]  /*7430*/  @P5 STG.E desc[UR36][R8.64+0x144], R129 ;  /* 0x0001448108005986 */ /* 0x000fe2000c101924 */
[----:B------:R-:W-:Y:S01]  /*7440*/  ISETP.GT.AND P5, PT, R0, 0x59, P0 ;  /* 0x000000590000780c */ /* 0x000fe200007a4270 */
[----:B0-----:R-:W-:Y:S02]  /*7450*/  FMUL R13, R132, R154 ;  /* 0x0000009a840d7220 */ /* 0x001fe40000400000 */
[----:B------:R0:W-:Y:S01]  /*7460*/  @P1 STG.E desc[UR36][R10.64+0x140], R21 ;  /* 0x000140150a001986 */ /* 0x0001e2000c101924 */
[----:B------:R-:W-:-:S03]  /*7470*/  ISETP.GT.AND P1, PT, R0, 0x58, P2 ;  /* 0x000000580000780c */ /* 0x000fc60001724270 */
        /* <DEDUP_REMOVED lines=32> */
[-C--:B-1----:R-:W-:Y:S02]  /*7680*/  FMUL R15, R146, R154.reuse ;  /* 0x0000009a920f7220 */ /* 0x082fe40000400000 */
[----:B------:R1:W-:Y:S01]  /*7690*/  @P4 STG.E desc[UR36][R8.64+0x1c0], R13 ;  /* 0x0001c00d08004986 */ /* 0x0003e2000c101924 */
[C---:B------:R-:W-:Y:S02]  /*76a0*/  ISETP.GT.AND P4, PT, R0.reuse, 0x78, P0 ;  /* 0x000000780000780c */ /* 0x040fe40000784270 */
[----:B------:R-:W-:Y:S01]  /*76b0*/  ISETP.GT.AND P0, PT, R0, 0x79, P0 ;  /* 0x000000790000780c */ /* 0x000fe20000704270 */
[----:B------:R-:W-:Y:S01]  /*76c0*/  @P5 STG.E desc[UR36][R8.64+0x1c4], R145 ;  /* 0x0001c49108005986 */ /* 0x000fe2000c101924 */
[----:B0-----:R-:W-:-:S03]  /*76d0*/  FMUL R21, R148, R154 ;  /* 0x0000009a94157220 */ /* 0x001fc60000400000 */
[----:B------:R0:W-:Y:S01]  /*76e0*/  @P1 STG.E desc[UR36][R10.64+0x1c0], R15 ;  /* 0x0001c00f0a001986 */ /* 0x0001e2000c101924 */
[----:B------:R-:W-:-:S03]  /*76f0*/  ISETP.GT.AND P1, PT, R3, 0x80, PT ;  /* 0x000000800300780c */ /* 0x000fc60003f24270 */
[----:B------:R-:W-:Y:S01]  /*7700*/  @P3 STG.E desc[UR36][R10.64+0x1c4], R147 ;  /* 0x0001c4930a003986 */ /* 0x000fe2000c101924 */
[C---:B------:R-:W-:Y:S02]  /*7710*/  ISETP.GT.AND P3, PT, R0.reuse, 0x78, P2 ;  /* 0x000000780000780c */ /* 0x040fe40001764270 */
[----:B------:R-:W-:Y:S01]  /*7720*/  ISETP.GT.AND P2, PT, R0, 0x79, P2 ;  /* 0x000000790000780c */ /* 0x000fe20001744270 */
[----:B------:R-:W-:Y:S01]  /*7730*/  @P4 STG.E desc[UR36][R8.64+0x1e0], R21 ;  /* 0x0001e01508004986 */ /* 0x000fe2000c101924 */
[----:B------:R-:W-:-:S03]  /*7740*/  IADD3 R12, P4, P5, R7, R8, R23 ;  /* 0x00000008070c7210 */ /* 0x000fc60007d9e017 */
[----:B------:R2:W-:Y:S01]  /*7750*/  @P0 STG.E desc[UR36][R8.64+0x1e4], R149 ;  /* 0x0001e49508000986 */ /* 0x0005e2000c101924 */
[----:B------:R-:W-:Y:S01]  /*7760*/  ISETP.GT.AND P0, PT, R3, 0x88, PT ;  /* 0x000000880300780c */ /* 0x000fe20003f04270 */
[-C--:B------:R-:W-:Y:S01]  /*7770*/  FMUL R3, R150, R154.reuse ;  /* 0x0000009a96037220 */ /* 0x080fe20000400000 */
[----:B-1----:R-:W-:Y:S01]  /*7780*/  IADD3.X R13, R6, R9, R5, P4, P5 ;  /* 0x00000009060d7210 */ /* 0x002fe200027ea405 */
[----:B0-----:R-:W-:Y:S01]  /*7790*/  FMUL R15, R24, R154 ;  /* 0x0000009a180f7220 */ /* 0x001fe20000400000 */
[C---:B------:R-:W-:Y:S02]  /*77a0*/  ISETP.GT.AND P4, PT, R0.reuse, RZ, P1 ;  /* 0x000000ff0000720c */ /* 0x040fe40000f84270 */
[----:B------:R-:W-:Y:S01]  /*77b0*/  IADD3 R4, P5, R23, R8, RZ ;  /* 0x0000000817047210 */ /* 0x000fe20007fbe0ff */
[----:B------:R0:W-:Y:S01]  /*77c0*/  @P3 STG.E desc[UR36][R10.64+0x1e0], R3 ;  /* 0x0001e0030a003986 */ /* 0x0001e2000c101924 */
[----:B------:R-:W-:-:S03]  /*77d0*/  ISETP.GT.AND P3, PT, R0, 0x1, P1 ;  /* 0x000000010000780c */ /* 0x000fc60000f64270 */
[----:B------:R-:W-:Y:S01]  /*77e0*/  IMAD.X R5, R5, 0x1, R9, P5 ;  /* 0x0000000105057824 */ /* 0x000fe200028e0609 */
[----:B------:R1:W-:Y:S01]  /*77f0*/  @P2 STG.E desc[UR36][R10.64+0x1e4], R151 ;  /* 0x0001e4970a002986 */ /* 0x0003e2000c101924 */
[C---:B------:R-:W-:Y:S02]  /*7800*/  ISETP.GT.AND P2, PT, R0.reuse, RZ, P0 ;  /* 0x000000ff0000720c */ /* 0x040fe40000744270 */
[----:B------:R-:W-:Y:S02]  /*7810*/  ISETP.GT.AND P5, PT, R0, 0x1, P0 ;  /* 0x000000010000780c */ /* 0x000fe400007a4270 */
[----:B------:R3:W-:Y:S01]  /*7820*/  @P4 STG.E desc[UR36][R4.64], R15 ;  /* 0x0000000f04004986 */ /* 0x0007e2000c101924 */
[C---:B--2---:R-:W-:Y:S01]  /*7830*/  IADD3 R8, P4, R7.reuse, R4, RZ ;  /* 0x0000000407087210 */ /* 0x044fe20007f9e0ff */
[----:B0-----:R-:W-:Y:S02]  /*7840*/  FMUL R3, R26, R154 ;  /* 0x0000009a1a037220 */ /* 0x001fe40000400000 */
[----:B------:R-:W-:Y:S01]  /*7850*/  @P3 STG.E desc[UR36][R4.64+0x4], R25 ;  /* 0x0000041904003986 */ /* 0x000fe2000c101924 */
[----:B------:R-:W-:Y:S01]  /*7860*/  ISETP.GT.AND P3, PT, R0, 0x8, P1 ;  /* 0x000000080000780c */ /* 0x000fe20000f64270 */
[----:B------:R-:W-:Y:S01]  /*7870*/  IMAD.X R9, R6, 0x1, R5, P4 ;  /* 0x0000000106097824 */ /* 0x000fe200020e0605 */
[----:B-1----:R-:W-:Y:S01]  /*7880*/  IADD3 R10, P4, R7, R4, RZ ;  /* 0x00000004070a7210 */ /* 0x002fe20007f9e0ff */
[----:B------:R-:W-:-:S03]  /*7890*/  FMUL R7, R28, R154 ;  /* 0x0000009a1c077220 */ /* 0x000fc60000400000 */
[----:B------:R0:W-:Y:S01]  /*78a0*/  @P2 STG.E desc[UR36][R8.64], R3 ;  /* 0x0000000308002986 */ /* 0x0001e2000c101924 */
[----:B------:R-:W-:Y:S01]  /*78b0*/  ISETP.GT.AND P2, PT, R0, 0x8, P0 ;  /* 0x000000080000780c */ /* 0x000fe20000744270 */
[-C--:B---3--:R-:W-:Y:S01]  /*78c0*/  FMUL R15, R30, R154.reuse ;  /* 0x0000009a1e0f7220 */ /* 0x088fe20000400000 */
[----:B------:R-:W-:Y:S01]  /*78d0*/  IADD3.X R11, R6, R5, RZ, P4, !PT ;  /* 0x00000005060b7210 */ /* 0x000fe200027fe4ff */
[----:B------:R1:W-:Y:S01]  /*78e0*/  @P5 STG.E desc[UR36][R8.64+0x4], R27 ;  /* 0x0000041b08005986 */ /* 0x0003e2000c101924 */
[C---:B------:R-:W-:Y:S02]  /*78f0*/  ISETP.GT.AND P5, PT, R0.reuse, 0x9, P1 ;  /* 0x000000090000780c */ /* 0x040fe40000fa4270 */
[C---:B------:R-:W-:Y:S01]  /*7900*/  ISETP.GT.AND P4, PT, R0.reuse, 0x11, P1 ;  /* 0x000000110000780c */ /* 0x040fe20000f84270 */
[----:B------:R-:W-:Y:S01]  /*7910*/  @P3 STG.E desc[UR36][R4.64+0x20], R7 ;  /* 0x0000200704003986 */ /* 0x000fe2000c101924 */
[----:B------:R-:W-:Y:S01]  /*7920*/  ISETP.GT.AND P3, PT, R0, 0x9, P0 ;  /* 0x000000090000780c */ /* 0x000fe20000764270 */
[-C--:B0-----:R-:W-:Y:S01]  /*7930*/  FMUL R3, R32, R154.reuse ;  /* 0x0000009a20037220 */ /* 0x081fe20000400000 */
[----:B-1----:R-:W-:-:S07]  /*7940*/  FMUL R9, R34, R154 ;  /* 0x0000009a22097220 */ /* 0x002fce0000400000 */
[----:B------:R-:W-:Y:S01]  /*7950*/  @P5 STG.E desc[UR36][R4.64+0x24], R29 ;  /* 0x0000241d04005986 */ /* 0x000fe2000c101924 */
[----:B------:R-:W-:-:S03]  /*7960*/  ISETP.GT.AND P5, PT, R0, 0x10, P1 ;  /* 0x000000100000780c */ /* 0x000fc60000fa4270 */
[----:B------:R0:W-:Y:S01]  /*7970*/  @P2 STG.E desc[UR36][R10.64+0x20], R15 ;  /* 0x0000200f0a002986 */ /* 0x0001e2000c101924 */
[----:B------:R-:W-:-:S03]  /*7980*/  ISETP.GT.AND P2, PT, R0, 0x10, P0 ;  /* 0x000000100000780c */ /* 0x000fc60000744270 */
[----:B------:R-:W-:Y:S01]  /*7990*/  @P3 STG.E desc[UR36][R12.64+0x24], R31 ;  /* 0x0000241f0c003986 */ /* 0x000fe2000c101924 */
[----:B------:R-:W-:-:S03]  /*79a0*/  ISETP.GT.AND P3, PT, R0, 0x11, P0 ;  /* 0x000000110000780c */ /* 0x000fc60000764270 */
[----:B------:R-:W-:Y:S01]  /*79b0*/  @P4 STG.E desc[UR36][R4.64+0x44], R33 ;  /* 0x0000442104004986 */ /* 0x000fe2000c101924 */
[----:B------:R-:W-:-:S03]  /*79c0*/  ISETP.GT.AND P4, PT, R0, 0x18, P1 ;  /* 0x000000180000780c */ /* 0x000fc60000f84270 */
[----:B------:R1:W-:Y:S01]  /*79d0*/  @P5 STG.E desc[UR36][R4.64+0x40], R3 ;  /* 0x0000400304005986 */ /* 0x0003e2000c101924 */
[----:B------:R-:W-:Y:S01]  /*79e0*/  ISETP.GT.AND P5, PT, R0, 0x19, P1 ;  /* 0x000000190000780c */ /* 0x000fe20000fa4270 */
[----:B------:R-:W-:Y:S02]  /*79f0*/  @P2 IMAD.MOV.U32 R6, RZ, RZ, R12 ;  /* 0x000000ffff062224 */ /* 0x000fe400078e000c */
[----:B0-----:R-:W-:Y:S01]  /*7a00*/  FMUL R11, R36, R154 ;  /* 0x0000009a240b7220 */ /* 0x001fe20000400000 */
[----:B------:R-:W-:-:S05]  /*7a10*/  @P2 IMAD.MOV.U32 R7, RZ, RZ, R13 ;  /* 0x000000ffff072224 */ /* 0x000fca00078e000d */
[----:B------:R0:W-:Y:S01]  /*7a20*/  @P2 STG.E desc[UR36][R6.64+0x40], R9 ;  /* 0x0000400906002986 */ /* 0x0001e2000c101924 */
[----:B------:R-:W-:Y:S01]  /*7a30*/  ISETP.GT.AND P2, PT, R0, 0x18, P0 ;  /* 0x000000180000780c */ /* 0x000fe20000744270 */
[----:B-1----:R-:W-:Y:S01]  /*7a40*/  FMUL R3, R38, R154 ;  /* 0x0000009a26037220 */ /* 0x002fe20000400000 */
[----:B0-----:R-:W-:Y:S01]  /*7a50*/  @P3 MOV R6, R12 ;  /* 0x0000000c00063202 */ /* 0x001fe20000000f00 */
[----:B------:R-:W-:Y:S02]  /*7a60*/  @P3 IMAD.MOV.U32 R7, RZ, RZ, R13 ;  /* 0x000000ffff073224 */ /* 0x000fe400078e000d */
[----:B------:R-:W-:-:S03]  /*7a70*/  FMUL R9, R40, R154 ;  /* 0x0000009a28097220 */ /* 0x000fc60000400000 */
[----:B------:R0:W-:Y:S01]  /*7a80*/  @P3 STG.E desc[UR36][R6.64+0x44], R35 ;  /* 0x0000442306003986 */ /* 0x0001e2000c101924 */
[----:B------:R-:W-:-:S03]  /*7a90*/  ISETP.GT.AND P3, PT, R0, 0x19, P0 ;  /* 0x000000190000780c */ /* 0x000fc60000764270 */
[----:B------:R1:W-:Y:S01]  /*7aa0*/  @P4 STG.E desc[UR36][R4.64+0x60], R11 ;  /* 0x0000600b04004986 */ /* 0x0003e2000c101924 */
[----:B------:R-:W-:-:S03]  /*7ab0*/  ISETP.GT.AND P4, PT, R0, 0x20, P1 ;  /* 0x000000200000780c */ /* 0x000fc60000f84270 */
[----:B------:R-:W-:Y:S01]  /*7ac0*/  @P5 STG.E desc[UR36][R4.64+0x64], R37 ;  /* 0x0000642504005986 */ /* 0x000fe2000c101924 */
[----:B------:R-:W-:Y:S01]  /*7ad0*/  ISETP.GT.AND P5, PT, R0, 0x21, P1 ;  /* 0x000000210000780c */ /* 0x000fe20000fa4270 */
[----:B0-----:R-:W-:Y:S01]  /*7ae0*/  @P2 IMAD.MOV.U32 R6, RZ, RZ, R12 ;  /* 0x000000ffff062224 */ /* 0x001fe200078e000c */
[----:B------:R-:W-:Y:S01]  /*7af0*/  @P2 MOV R7, R13 ;  /* 0x0000000d00072202 */ /* 0x000fe20000000f00 */
[----:B-1----:R-:W-:-:S04]  /*7b00*/  FMUL R11, R42, R154 ;  /* 0x0000009a2a0b7220 */ /* 0x002fc80000400000 */
[----:B------:R0:W-:Y:S01]  /*7b10*/  @P2 STG.E desc[UR36][R6.64+0x60], R3 ;  /* 0x0000600306002986 */ /* 0x0001e2000c101924 */
[----:B------:R-:W-:Y:S01]  /*7b20*/  ISETP.GT.AND P2, PT, R0, 0x20, P0 ;  /* 0x000000200000780c */ /* 0x000fe20000744270 */
[----:B0-----:R-:W-:Y:S02]  /*7b30*/  @P3 IMAD.MOV.U32 R6, RZ, RZ, R12 ;  /* 0x000000ffff063224 */ /* 0x001fe400078e000c */
[----:B------:R-:W-:Y:S01]  /*7b40*/  FMUL R3, R44, R154 ;  /* 0x0000009a2c037220 */ /* 0x000fe20000400000 */
[----:B------:R-:W-:-:S05]  /*7b50*/  @P3 IMAD.MOV.U32 R7, RZ, RZ, R13 ;  /* 0x000000ffff073224 */ /* 0x000fca00078e000d */
[----:B------:R0:W-:Y:S01]  /*7b60*/  @P3 STG.E desc[UR36][R6.64+0x64], R39 ;  /* 0x0000642706003986 */ /* 0x0001e2000c101924 */
[----:B------:R-:W-:-:S03]  /*7b70*/  ISETP.GT.AND P3, PT, R0, 0x21, P0 ;  /* 0x000000210000780c */ /* 0x000fc60000764270 */
[----:B------:R1:W-:Y:S01]  /*7b80*/  @P4 STG.E desc[UR36][R4.64+0x80], R9 ;  /* 0x0000800904004986 */ /* 0x0003e2000c101924 */
[----:B------:R-:W-:-:S03]  /*7b90*/  ISETP.GT.AND P4, PT, R0, 0x28, P1 ;  /* 0x000000280000780c */ /* 0x000fc60000f84270 */
[----:B------:R-:W-:Y:S01]  /*7ba0*/  @P5 STG.E desc[UR36][R4.64+0x84], R41 ;  /* 0x0000842904005986 */ /* 0x000fe2000c101924 */
[----:B------:R-:W-:Y:S02]  /*7bb0*/  ISETP.GT.AND P5, PT, R0, 0x29, P1 ;  /* 0x000000290000780c */ /* 0x000fe40000fa4270 */
[----:B0-----:R-:W-:Y:S01]  /*7bc0*/  @P2 MOV R6, R12 ;  /* 0x0000000c00062202 */ /* 0x001fe20000000f00 */
[----:B------:R-:W-:Y:S02]  /*7bd0*/  @P2 IMAD.MOV.U32 R7, RZ, RZ, R13 ;  /* 0x000000ffff072224 */ /* 0x000fe400078e000d */
[----:B-1----:R-:W-:-:S03]  /*7be0*/  FMUL R9, R46, R154 ;  /* 0x0000009a2e097220 */ /* 0x002fc60000400000 */
[----:B------:R0:W-:Y:S01]  /*7bf0*/  @P2 STG.E desc[UR36][R6.64+0x80], R11 ;  /* 0x0000800b06002986 */ /* 0x0001e2000c101924 */
[----:B------:R-:W-:Y:S01]  /*7c00*/  ISETP.GT.AND P2, PT, R0, 0x28, P0 ;  /* 0x000000280000780c */ /* 0x000fe20000744270 */
[----:B0-----:R-:W-:Y:S01]  /*7c10*/  @P3 IMAD.MOV.U32 R6, RZ, RZ, R12 ;  /* 0x000000ffff063224 */ /* 0x001fe200078e000c */
[----:B------:R-:W-:Y:S01]  /*7c20*/  @P3 MOV R7, R13 ;  /* 0x0000000d00073202 */ /* 0x000fe20000000f00 */
[----:B------:R-:W-:-:S04]  /*7c30*/  FMUL R11, R48, R154 ;  /* 0x0000009a300b7220 */ /* 0x000fc80000400000 */
[----:B------:R0:W-:Y:S01]  /*7c40*/  @P3 STG.E desc[UR36][R6.64+0x84], R43 ;  /* 0x0000842b06003986 */ /* 0x0001e2000c101924 */
[----:B------:R-:W-:-:S03]  /*7c50*/  ISETP.GT.AND P3, PT, R0, 0x29, P0 ;  /* 0x000000290000780c */ /* 0x000fc60000764270 */
[----:B------:R1:W-:Y:S01]  /*7c60*/  @P4 STG.E desc[UR36][R4.64+0xa0], R3 ;  /* 0x0000a00304004986 */ /* 0x0003e2000c101924 */
[----:B------:R-:W-:-:S03]  /*7c70*/  ISETP.GT.AND P4, PT, R0, 0x30, P1 ;  /* 0x000000300000780c */ /* 0x000fc60000f84270 */
[----:B------:R-:W-:Y:S01]  /*7c80*/  @P5 STG.E desc[UR36][R4.64+0xa4], R45 ;  /* 0x0000a42d04005986 */ /* 0x000fe2000c101924 */
[----:B------:R-:W-:Y:S01]  /*7c90*/  ISETP.GT.AND P5, PT, R0, 0x31, P1 ;  /* 0x000000310000780c */ /* 0x000fe20000fa4270 */
[----:B0-----:R-:W-:Y:S02]  /*7ca0*/  @P2 IMAD.MOV.U32 R6, RZ, RZ, R12 ;  /* 0x000000ffff062224 */ /* 0x001fe400078e000c */
[----:B------:R-:W-:Y:S02]  /*7cb0*/  @P2 IMAD.MOV.U32 R7, RZ, RZ, R13 ;  /* 0x000000ffff072224 */ /* 0x000fe400078e000d */
[----:B-1----:R-:W-:-:S03]  /*7cc0*/  FMUL R3, R50, R154 ;  /* 0x0000009a32037220 */ /* 0x002fc60000400000 */
[----:B------:R0:W-:Y:S01]  /*7cd0*/  @P2 STG.E desc[UR36][R6.64+0xa0], R9 ;  /* 0x0000a00906002986 */ /* 0x0001e2000c101924 */
[----:B------:R-:W-:Y:S02]  /*7ce0*/  ISETP.GT.AND P2, PT, R0, 0x30, P0 ;  /* 0x000000300000780c */ /* 0x000fe40000744270 */
        /* <DEDUP_REMOVED lines=118> */
[C---:B------:R-:W-:Y:S02]  /*8450*/  ISETP.GT.AND P4, PT, R0.reuse, 0x71, P0 ;  /* 0x000000710000780c */ /* 0x040fe40000784270 */
[C---:B------:R-:W-:Y:S01]  /*8460*/  ISETP.GT.AND P0, PT, R0.reuse, 0x79, P0 ;  /* 0x000000790000780c */ /* 0x040fe20000704270 */
[----:B------:R-:W-:Y:S01]  /*8470*/  @P2 STG.E desc[UR36][R4.64+0x1c4], R81 ;  /* 0x0001c45104002986 */ /* 0x000fe2000c101924 */
[C---:B------:R-:W-:Y:S02]  /*8480*/  ISETP.GT.AND P2, PT, R0.reuse, 0x78, P1 ;  /* 0x000000780000780c */ /* 0x040fe40000f44270 */
[----:B------:R-:W-:-:S03]  /*8490*/  ISETP.GT.AND P1, PT, R0, 0x79, P1 ;  /* 0x000000790000780c */ /* 0x000fc60000f24270 */
[----:B0-----:R-:W-:Y:S02]  /*84a0*/  @P3 IMAD.MOV.U32 R6, RZ, RZ, R12 ;  /* 0x000000ffff063224 */ /* 0x001fe400078e000c */
[----:B------:R-:W-:Y:S02]  /*84b0*/  @P3 IMAD.MOV.U32 R7, RZ, RZ, R13 ;  /* 0x000000ffff073224 */ /* 0x000fe400078e000d */
[----:B-1----:R-:W-:-:S03]  /*84c0*/  FMUL R11, R86, R154 ;  /* 0x0000009a560b7220 */ /* 0x002fc60000400000 */
[----:B------:R0:W-:Y:S02]  /*84d0*/  @P3 STG.E desc[UR36][R6.64+0x1c0], R3 ;  /* 0x0001c00306003986 */ /* 0x0001e4000c101924 */
[----:B0-----:R-:W-:Y:S01]  /*84e0*/  @P4 MOV R6, R12 ;  /* 0x0000000c00064202 */ /* 0x001fe20000000f00 */
[----:B------:R-:W-:-:S05]  /*84f0*/  @P4 IMAD.MOV.U32 R7, RZ, RZ, R13 ;  /* 0x000000ffff074224 */ /* 0x000fca00078e000d */
[----:B------:R-:W-:Y:S04]  /*8500*/  @P4 STG.E desc[UR36][R6.64+0x1c4], R83 ;  /* 0x0001c45306004986 */ /* 0x000fe8000c101924 */
[----:B------:R-:W-:Y:S04]  /*8510*/  @P2 STG.E desc[UR36][R4.64+0x1e0], R9 ;  /* 0x0001e00904002986 */ /* 0x000fe8000c101924 */
[----:B------:R0:W-:Y:S02]  /*8520*/  @P1 STG.E desc[UR36][R4.64+0x1e4], R85 ;  /* 0x0001e45504001986 */ /* 0x0001e4000c101924 */
[----:B0-----:R-:W-:Y:S01]  /*8530*/  @P5 IMAD.MOV.U32 R4, RZ, RZ, R12 ;  /* 0x000000ffff045224 */ /* 0x001fe200078e000c */
[----:B------:R-:W-:-:S05]  /*8540*/  @P5 MOV R5, R13 ;  /* 0x0000000d00055202 */ /* 0x000fca0000000f00 */
[----:B------:R0:W-:Y:S04]  /*8550*/  @P5 STG.E desc[UR36][R4.64+0x1e0], R11 ;  /* 0x0001e00b04005986 */ /* 0x0001e8000c101924 */
[----:B------:R0:W-:Y:S02]  /*8560*/  @P0 STG.E desc[UR36][R12.64+0x1e4], R87 ;  /* 0x0001e4570c000986 */ /* 0x0001e4000c101924 */
.L_x_280:
[----:B------:R-:W-:Y:S05]  /*8570*/  BSYNC B0 ;  /* 0x0000000000007941 */ /* 0x000fea0003800000 */
.L_x_28:
[----:B------:R-:W-:Y:S01]  /*8580*/  ULDC UR4, c[0x0][0xc] ;  /* 0x0000030000047ab9 */ /* 0x000fe20000000800 */
[----:B------:R-:W-:Y:S01]  /*8590*/  ULDC UR5, c[0x0][0x10] ;  /* 0x0000040000057ab9 */ /* 0x000fe20000000800 */
[----:B0-----:R-:W0:Y:S01]  /*85a0*/  LDC R3, c[0x0][0x14] ;  /* 0x00000500ff037b82 */ /* 0x001e220000000800 */
[----:B------:R-:W-:Y:S01]  /*85b0*/  UIMAD.WIDE.U32 UR4, UR4, UR5, URZ ;  /* 0x00000005040472a5 */ /* 0x000fe2000f8e003f */
[----:B------:R-:W-:Y:S01]  /*85c0*/  PRMT R0, RZ, 0x7610, R0 ;  /* 0x00007610ff007816 */ /* 0x000fe20000000000 */
[----:B------:R-:W-:Y:S01]  /*85d0*/  IMAD.MOV.U32 R153, RZ, RZ, -0x1 ;  /* 0xffffffffff997424 */ /* 0x000fe200078e00ff */
[----:B------:R-:W-:-:S03]  /*85e0*/  MOV R23, 0xffffffff ;  /* 0xffffffff00177802 */ /* 0x000fc60000000f00 */
[----:B0-----:R-:W-:-:S04]  /*85f0*/  IMAD.WIDE.U32 R16, R3, UR4, R16 ;  /* 0x0000000403107c25 */ /* 0x001fc8000f8e0010 */
[----:B------:R-:W-:Y:S01]  /*8600*/  IMAD R3, R3, UR5, RZ ;  /* 0x0000000503037c24 */ /* 0x000fe2000f8e02ff */
[----:B------:R-:W-:Y:S02]  /*8610*/  ULDC.64 UR4, c[0x0][0x650] ;  /* 0x0001940000047ab9 */ /* 0x000fe40000000a00 */
[----:B------:R-:W-:Y:S01]  /*8620*/  ISETP.GE.U32.AND P0, PT, R16, UR4, PT ;  /* 0x0000000410007c0c */ /* 0x000fe2000bf06070 */
[----:B------:R-:W-:-:S05]  /*8630*/  IMAD.IADD R17, R17, 0x1, R3 ;  /* 0x0000000111117824 */ /* 0x000fca00078e0203 */
[----:B------:R-:W-:-:S13]  /*8640*/  ISETP.GE.U32.AND.EX P0, PT, R17, UR5, PT, P0 ;  /* 0x0000000511007c0c */ /* 0x000fda000bf06100 */
[----:B------:R-:W-:Y:S05]  /*8650*/  @P0 BRA `(.L_x_281) ;  /* 0x0000000400640947 */ /* 0x000fea0003800000 */
[----:B------:R-:W0:Y:S01]  /*8660*/  S2R R12, SR_CTAID.X ;  /* 0x00000000000c7919 */ /* 0x000e220000002500 */
[----:B--2---:R-:W2:Y:S01]  /*8670*/  LDC.64 R10, c[0x0][0x628] ;  /* 0x00018a00ff0a7b82 */ /* 0x004ea20000000a00 */
[----:B------:R-:W-:Y:S01]  /*8680*/  ULDC UR4, c[0x0][0x150] ;  /* 0x0000540000047ab9 */ /* 0x000fe20000000800 */
[----:B------:R-:W-:Y:S01]  /*8690*/  IMAD.MOV.U32 R8, RZ, RZ, R16 ;  /* 0x000000ffff087224 */ /* 0x000fe200078e0010 */
[----:B------:R-:W0:Y:S01]  /*86a0*/  S2R R24, SR_CTAID.Y ;  /* 0x0000000000187919 */ /* 0x000e220000002600 */
[----:B------:R-:W-:-:S04]  /*86b0*/  MOV R9, R17 ;  /* 0x0000001100097202 */ /* 0x000fc80000000f00 */
[----:B------:R-:W1:Y:S08]  /*86c0*/  LDC R21, c[0x0][0x144] ;  /* 0x00005100ff157b82 */ /* 0x000e700000000800 */
[----:B------:R-:W1:Y:S08]  /*86d0*/  LDC R0, c[0x0][0x630] ;  /* 0x00018c00ff007b82 */ /* 0x000e700000000800 */
[----:B------:R-:W1:Y:S01]  /*86e0*/  LDC.64 R14, c[0x0][0x620] ;  /* 0x00018800ff0e7b82 */ /* 0x000e620000000a00 */
[----:B--2---:R-:W-:-:S04]  /*86f0*/  ISETP.NE.U32.AND P0, PT, R10, RZ, PT ;  /* 0x000000ff0a00720c */ /* 0x004fc80003f05070 */
[----:B------:R-:W-:Y:S02]  /*8700*/  ISETP.NE.AND.EX P0, PT, R11, RZ, PT, P0 ;  /* 0x000000ff0b00720c */ /* 0x000fe40003f05300 */
[----:B0-----:R-:W-:-:S05]  /*8710*/  I2FP.F32.U32 R3, R12 ;  /* 0x0000000c00037245 */ /* 0x001fca0000201000 */
[----:B------:R-:W-:-:S04]  /*8720*/  FMUL R3, R3, UR4 ;  /* 0x0000000403037c20 */ /* 0x000fc80008400000 */
[----:B------:R0:W2:Y:S02]  /*8730*/  F2I.U32.TRUNC.NTZ R20, R3 ;  /* 0x0000000300147305 */ /* 0x0000a4000020f000 */
[----:B------:R-:W-:Y:S05]  /*8740*/  @!P0 BRA `(.L_x_282) ;  /* 0x0000000000288947 */ /* 0x000fea0003800000 */
[----:B0-----:R-:W0:Y:S02]  /*8750*/  LDC R3, c[0x0][0x634] ;  /* 0x00018d00ff037b82 */ /* 0x001e240000000800 */
[----:B0-----:R-:W-:-:S05]  /*8760*/  IADD3 R3, P0, R16, R3, RZ ;  /* 0x0000000310037210 */ /* 0x001fca0007f1e0ff */
[----:B------:R-:W-:-:S04]  /*8770*/  IMAD.X R13, RZ, RZ, R17, P0 ;  /* 0x000000ffff0d7224 */ /* 0x000fc800000e0611 */
[----:B------:R-:W-:-:S04]  /*8780*/  IMAD.WIDE.U32 R4, R13, R10, RZ ;  /* 0x0000000a0d047225 */ /* 0x000fc800078e00ff */
[----:B---3--:R-:W-:-:S04]  /*8790*/  IMAD.WIDE.U32 R6, P0, R3, R11, R4 ;  /* 0x0000000b03067225 */ /* 0x008fc80007800004 */
[----:B------:R-:W-:Y:S01]  /*87a0*/  IMAD.WIDE.U32 R4, R3, R10, RZ ;  /* 0x0000000a03047225 */ /* 0x000fe200078e00ff */
[----:B------:R-:W-:-:S03]  /*87b0*/  IADD3.X R9, RZ, RZ, RZ, P0, !PT ;  /* 0x000000ffff097210 */ /* 0x000fc600007fe4ff */
[----:B------:R-:W-:Y:S01]  /*87c0*/  IMAD.MOV.U32 R8, RZ, RZ, R7 ;  /* 0x000000ffff087224 */ /* 0x000fe200078e0007 */
[----:B------:R-:W-:-:S05]  /*87d0*/  IADD3 RZ, P0, R5, R6, RZ ;  /* 0x0000000605ff7210 */ /* 0x000fca0007f1e0ff */
[----:B------:R-:W-:-:S08]  /*87e0*/  IMAD.WIDE.U32.X R8, R13, R11, R8, P0 ;  /* 0x0000000b0d087225 */ /* 0x000fd000000e0408 */
.L_x_282:
[----:B---3--:R-:W3:Y:S01]  /*87f0*/  LDC.64 R28, c[0x0][0x640] ;  /* 0x00019000ff1c7b82 */ /* 0x008ee20000000a00 */
[-CC-:B-1----:R-:W-:Y:S01]  /*8800*/  SHF.R.U64 R23, R8, R0.reuse, R9.reuse ;  /* 0x0000000008177219 */ /* 0x182fe20000001209 */
[----:B--2---:R-:W-:Y:S01]  /*8810*/  IMAD.MOV R20, RZ, RZ, -R20 ;  /* 0x000000ffff147224 */ /* 0x004fe200078e0a14 */
[----:B------:R-:W-:Y:S01]  /*8820*/  SHF.R.U32.HI R0, RZ, R0, R9 ;  /* 0x00000000ff007219 */ /* 0x000fe20000011609 */
[----:B------:R-:W-:Y:S01]  /*8830*/  ULDC UR4, c[0x0][0x154] ;  /* 0x0000550000047ab9 */ /* 0x000fe20000000800 */
[----:B0-----:R-:W-:Y:S01]  /*8840*/  IADD3 R3, P0, RZ, -R23, RZ ;  /* 0x80000017ff037210 */ /* 0x001fe20007f1e0ff */
[----:B------:R-:W-:Y:S01]  /*8850*/  IMAD R21, R21, R20, R12 ;  /* 0x0000001415157224 */ /* 0x000fe200078e020c */
[----:B------:R-:W-:Y:S01]  /*8860*/  MOV R7, 0x1 ;  /* 0x0000000100077802 */ /* 0x000fe20000000f00 */
[----:B------:R-:W0:Y:S01]  /*8870*/  LDC R6, c[0x0][0x618] ;  /* 0x00018600ff067b82 */ /* 0x000e220000000800 */
[----:B------:R-:W-:-:S05]  /*8880*/  IADD3.X R5, RZ, ~R0, RZ, P0, !PT ;  /* 0x80000000ff057210 */ /* 0x000fca00007fe4ff */
[-C--:B------:R-:W-:Y:S02]  /*8890*/  IMAD R0, R5, R14.reuse, RZ ;  /* 0x0000000e05007224 */ /* 0x080fe400078e02ff */
[----:B------:R-:W1:Y:S01]  /*88a0*/  LDC R8, c[0x0][0x608] ;  /* 0x00018200ff087b82 */ /* 0x000e620000000800 */
[----:B------:R-:W-:-:S04]  /*88b0*/  IMAD.WIDE.U32 R4, R3, R14, R16 ;  /* 0x0000000e03047225 */ /* 0x000fc800078e0010 */
[----:B------:R-:W-:Y:S01]  /*88c0*/  IMAD R3, R3, R15, R0 ;  /* 0x0000000f03037224 */ /* 0x000fe200078e0200 */
[----:B------:R-:W-:Y:S02]  /*88d0*/  I2FP.F32.U32 R0, R24 ;  /* 0x0000001800007245 */ /* 0x000fe40000201000 */
[----:B------:R-:W2:Y:S01]  /*88e0*/  LDC R26, c[0x0][0x658] ;  /* 0x00019600ff1a7b82 */ /* 0x000ea20000000800 */
[----:B---3--:R-:W-:Y:S02]  /*88f0*/  ISETP.NE.U32.AND P0, PT, R28, RZ, PT ;  /* 0x000000ff1c00720c */ /* 0x008fe40003f05070 */
[----:B------:R-:W-:Y:S01]  /*8900*/  IADD3 R3, R5, R3, RZ ;  /* 0x0000000305037210 */ /* 0x000fe20007ffe0ff */
[----:B------:R-:W-:Y:S01]  /*8910*/  FMUL R0, R0, UR4 ;  /* 0x0000000400007c20 */ /* 0x000fe20008400000 */
[----:B------:R-:W-:Y:S01]  /*8920*/  ISETP.NE.AND.EX P0, PT, R29, RZ, PT, P0 ;  /* 0x000000ff1d00720c */ /* 0x000fe20003f05300 */
[----:B------:R-:W-:Y:S02]  /*8930*/  IMAD.MOV.U32 R5, RZ, RZ, -0x1 ;  /* 0xffffffffff057424 */ /* 0x000fe400078e00ff */
[----:B------:R-:W3:Y:S01]  /*8940*/  LDC R15, c[0x0][0x148] ;  /* 0x00005200ff0f7b82 */ /* 0x000ee20000000800 */
[-CC-:B0-----:R-:W-:Y:S01]  /*8950*/  SHF.R.U64 R12, R4, R6.reuse, R3.reuse ;  /* 0x00000006040c7219 */ /* 0x181fe20000001203 */
[----:B------:R0:W0:Y:S01]  /*8960*/  F2I.U32.TRUNC.NTZ R13, R0 ;  /* 0x00000000000d7305 */ /* 0x000022000020f000 */
[----:B------:R-:W-:-:S05]  /*8970*/  SHF.R.U32.HI R3, RZ, R6, R3 ;  /* 0x00000006ff037219 */ /* 0x000fca0000011603 */
[----:B------:R-:W0:Y:S01]  /*8980*/  LDC R20, c[0x0][0x600] ;  /* 0x00018000ff147b82 */ /* 0x000e220000000800 */
[-CC-:B-1----:R-:W-:Y:S02]  /*8990*/  SHF.R.U64 R10, R12, R8.reuse, R3.reuse ;  /* 0x000000080c0a7219 */ /* 0x182fe40000001203 */
[----:B------:R-:W-:-:S05]  /*89a0*/  SHF.R.U32.HI R3, RZ, R8, R3 ;  /* 0x00000008ff037219 */ /* 0x000fca0000011603 */
[----:B------:R-:W1:Y:S01]  /*89b0*/  LDC R27, c[0x0][0x648] ;  /* 0x00019200ff1b7b82 */ /* 0x000e620000000800 */
[-C--:B--2---:R-:W-:Y:S02]  /*89c0*/  SHF.L.U32 R4, R5, R26.reuse, RZ ;  /* 0x0000001a05047219 */ /* 0x084fe400000006ff */
[--C-:B------:R-:W-:Y:S02]  /*89d0*/  SHF.R.U64 R14, R10, R26, R3.reuse ;  /* 0x0000001a0a0e7219 */ /* 0x100fe40000001203 */
[----:B------:R-:W-:Y:S02]  /*89e0*/  LOP3.LUT R25, RZ, R4, RZ, 0x33, !PT ;  /* 0x00000004ff197212 */ /* 0x000fe400078e33ff */
[-C--:B------:R-:W-:Y:S01]  /*89f0*/  SHF.R.U32.HI R5, RZ, R26.reuse, R3 ;  /* 0x0000001aff057219 */ /* 0x080fe20000011603 */
[----:B------:R-:W2:Y:S01]  /*8a00*/  LDC R30, c[0x0][0x638] ;  /* 0x00018e00ff1e7b82 */ /* 0x000ea20000000800 */
[----:B------:R-:W-:Y:S01]  /*8a10*/  SHF.L.U32 R152, R7, R26, RZ ;  /* 0x0000001a07987219 */ /* 0x000fe200000006ff */
[----:B------:R-:W-:-:S06]  /*8a20*/  IMAD.MOV.U32 R4, RZ, RZ, R14 ;  /* 0x000000ffff047224 */ /* 0x000fcc00078e000e */
[----:B------:R-:W0:Y:S01]  /*8a30*/  LDC R31, c[0x0][0x610] ;  /* 0x00018400ff1f7b82 */ /* 0x000e220000000800 */
[----:B------:R-:W-:Y:S05]  /*8a40*/  @!P0 BRA `(.L_x_283) ;  /* 0x0000000000288947 */ /* 0x000fea0003800000 */
[----:B------:R-:W4:Y:S02]  /*8a50*/  LDC R3, c[0x0][0x64c] ;  /* 0x00019300ff037b82 */ /* 0x000f240000000800 */
[----:B----4-:R-:W-:-:S04]  /*8a60*/  IADD3 R3, P0, R14, R3, RZ ;  /* 0x000000030e037210 */ /* 0x010fc80007f1e0ff */
[----:B------:R-:W-:-:S05]  /*8a70*/  IADD3.X R11, RZ, R5, RZ, P0, !PT ;  /* 0x00000005ff0b7210 */ /* 0x000fca00007fe4ff */
[----:B------:R-:W-:-:S04]  /*8a80*/  IMAD.WIDE.U32 R4, R11, R28, RZ ;  /* 0x0000001c0b047225 */ /* 0x000fc800078e00ff */
[----:B------:R-:W-:-:S04]  /*8a90*/  IMAD.WIDE.U32 R6, P0, R3, R29, R4 ;  /* 0x0000001d03067225 */ /* 0x000fc80007800004 */
[----:B------:R-:W-:Y:S01]  /*8aa0*/  IMAD.WIDE.U32 R4, R3, R28, RZ ;  /* 0x0000001c03047225 */ /* 0x000fe200078e00ff */
[----:B------:R-:W-:-:S03]  /*8ab0*/  MOV R8, R7 ;  /* 0x0000000700087202 */ /* 0x000fc60000000f00 */
[----:B------:R-:W-:Y:S01]  /*8ac0*/  IMAD.X R9, RZ, RZ, RZ, P0 ;  /* 0x000000ffff097224 */ /* 0x000fe200000e06ff */
[----:B------:R-:W-:-:S05]  /*8ad0*/  IADD3 RZ, P0, R5, R6, RZ ;  /* 0x0000000605ff7210 */ /* 0x000fca0007f1e0ff */
[----:B------:R-:W-:-:S08]  /*8ae0*/  IMAD.WIDE.U32.X R4, R11, R29, R8, P0 ;  /* 0x0000001d0b047225 */ /* 0x000fd000000e0408 */
.L_x_283:
[----:B------:R-:W-:Y:S01]  /*8af0*/  ISETP.NE.AND P0, PT, R2, 0x1, PT ;  /* 0x000000010200780c */ /* 0x000fe20003f05270 */
[----:B0-----:R-:W-:Y:S01]  /*8b00*/  IMAD.MOV R13, RZ, RZ, -R13 ;  /* 0x000000ffff0d7224 */ /* 0x001fe200078e0a0d */
[----:B-1----:R-:W-:Y:S02]  /*8b10*/  SHF.R.U64 R0, R4, R27, R5 ;  /* 0x0000001b04007219 */ /* 0x002fe40000001205 */
[----:B------:R-:W-:Y:S02]  /*8b20*/  LOP3.LUT R5, R10, R25, RZ, 0xc0, !PT ;  /* 0x000000190a057212 */ /* 0x000fe400078ec0ff */
[----:B------:R-:W-:Y:S01]  /*8b30*/  IADD3 R7, R20, -0x1, RZ ;  /* 0xffffffff14077810 */ /* 0x000fe20007ffe0ff */
[----:B------:R-:W-:Y:S01]  /*8b40*/  IMAD.MOV R3, RZ, RZ, -R0 ;  /* 0x000000ffff037224 */ /* 0x000fe200078e0a00 */
[----:B------:R-:W-:Y:S01]  /*8b50*/  MOV R4, 0x1 ;  /* 0x0000000100047802 */ /* 0x000fe20000000f00 */
[----:B------:R-:W-:Y:S01]  /*8b60*/  IMAD R152, R152, R0, R5 ;  /* 0x0000000098987224 */ /* 0x000fe200078e0205 */
[----:B------:R-:W-:Y:S01]  /*8b70*/  LOP3.LUT R5, R12, R7, RZ, 0xc0, !PT ;  /* 0x000000070c057212 */ /* 0x000fe200078ec0ff */
[----:B--2---:R-:W-:-:S02]  /*8b80*/  IMAD R0, R3, R30, R14 ;  /* 0x0000001e03007224 */ /* 0x004fc400078e020e */
[----:B---3--:R-:W-:Y:S02]  /*8b90*/  @P0 IMAD R21, R15, R13, R24 ;  /* 0x0000000d0f150224 */ /* 0x008fe400078e0218 */
[----:B------:R-:W-:Y:S01]  /*8ba0*/  IMAD R3, R0, R20, R5 ;  /* 0x0000001400037224 */ /* 0x000fe200078e0205 */
[----:B------:R-:W-:Y:S01]  /*8bb0*/  PRMT R0, R4, 0x7610, R0 ;  /* 0x0000761004007816 */ /* 0x000fe20000000000 */
[----:B------:R-:W-:-:S05]  /*8bc0*/  IMAD R152, R152, R31, R21 ;  /* 0x0000001f98987224 */ /* 0x000fca00078e0215 */
[----:B------:R-:W-:Y:S02]  /*8bd0*/  SEL R153, R3, R152, !P0 ;  /* 0x0000009803997207 */ /* 0x000fe40004000000 */
[----:B------:R-:W-:-:S07]  /*8be0*/  SEL R152, R152, R3, !P0 ;  /* 0x0000000398987207 */ /* 0x000fce0004000000 */
.L_x_281:
[----:B------:R-:W-:-:S13]  /*8bf0*/  LOP3.LUT P0, RZ, R0, 0xff, RZ, 0xc0, !PT ;  /* 0x000000ff00ff7812 */ /* 0x000fda000780c0ff */
[----:B------:R-:W-:Y:S05]  /*8c00*/  @P0 BRA `(.L_x_284) ;  /* 0xffffff8000c80947 */ /* 0x000fea000383ffff */
[----:B------:R-:W-:Y:S05]  /*8c10*/  EXIT ;  /* 0x000000000000794d */ /* 0x000fea0003800000 */
.L_x_3:
[----:B0-----:R-:W-:Y:S01]  /*8c20*/  ULDC.64 UR4, c[0x0][0x650] ;  /* 0x0001940000047ab9 */ /* 0x001fe20000000a00 */
        /* <DEDUP_REMOVED lines=8> */
[----:B------:R-:W-:Y:S01]  /*8cb0*/  MOV R10, R16 ;  /* 0x00000010000a7202 */ /* 0x000fe20000000f00 */
[----:B------:R-:W-:-:S06]  /*8cc0*/  IMAD.MOV.U32 R11, RZ, RZ, R17 ;  /* 0x000000ffff0b7224 */ /* 0x000fcc00078e0011 */
        /* <DEDUP_REMOVED lines=15> */
.L_x_286:
[--C-:B------:R-:W-:Y:S01]  /*8dc0*/  SHF.R.U64 R12, R10, R14, R11.reuse ;  /* 0x0000000e0a0c7219 */ /* 0x100fe2000000120b */
[----:B------:R-:W0:Y:S01]  /*8dd0*/  LDC R22, c[0x0][0x618] ;  /* 0x00018600ff167b82 */ /* 0x000e220000000800 */
[----:B------:R-:W-:Y:S01]  /*8de0*/  I2FP.F32.U32 R6, R4 ;  /* 0x0000000400067245 */ /* 0x000fe20000201000 */
[----:B------:R-:W-:Y:S01]  /*8df0*/  ULDC UR4, c[0x0][0x150] ;  /* 0x0000540000047ab9 */ /* 0x000fe20000000800 */
[----:B------:R-:W-:Y:S02]  /*8e00*/  SHF.R.U32.HI R5, RZ, R14, R11 ;  /* 0x0000000eff057219 */ /* 0x000fe4000001160b */
[----:B------:R-:W-:Y:S01]  /*8e10*/  IADD3 R9, P0, RZ, -R12, RZ ;  /* 0x8000000cff097210 */ /* 0x000fe20007f1e0ff */
[----:B------:R-:W-:Y:S01]  /*8e20*/  FMUL R11, R6, UR4 ;  /* 0x00000004060b7c20 */ /* 0x000fe20008400000 */
[----:B------:R-:W-:Y:S01]  /*8e30*/  ULDC UR4, c[0x0][0x154] ;  /* 0x0000550000047ab9 */ /* 0x000fe20000000800 */
[----:B------:R-:W1:Y:S02]  /*8e40*/  LDC.64 R24, c[0x0][0x640] ;  /* 0x00019000ff187b82 */ /* 0x000e640000000a00 */
[----:B------:R-:W-:-:S02]  /*8e50*/  IMAD.X R5, RZ, RZ, ~R5, P0 ;  /* 0x000000ffff057224 */ /* 0x000fc400000e0e05 */
[----:B------:R-:W2:Y:S01]  /*8e60*/  F2I.U32.TRUNC.NTZ R11, R11 ;  /* 0x0000000b000b7305 */ /* 0x000ea2000020f000 */
[----:B------:R-:W-:-:S03]  /*8e70*/  IMAD.WIDE.U32 R6, R9, R20, R16 ;  /* 0x0000001409067225 */ /* 0x000fc600078e0010 */
[----:B------:R-:W3:Y:S01]  /*8e80*/  LDC R13, c[0x0][0x144] ;  /* 0x00005100ff0d7b82 */ /* 0x000ee20000000800 */
[----:B------:R-:W-:-:S04]  /*8e90*/  IMAD R8, R5, R20, RZ ;  /* 0x0000001405087224 */ /* 0x000fc800078e02ff */
[----:B------:R-:W-:Y:S01]  /*8ea0*/  IMAD R5, R9, R21, R8 ;  /* 0x0000001509057224 */ /* 0x000fe200078e0208 */
[----:B------:R-:W-:Y:S02]  /*8eb0*/  MOV R8, 0xffffffff ;  /* 0xffffffff00087802 */ /* 0x000fe40000000f00 */
[----:B------:R-:W4:Y:S02]  /*8ec0*/  LDC R14, c[0x0][0x608] ;  /* 0x00018200ff0e7b82 */ /* 0x000f240000000800 */
[----:B------:R-:W-:Y:S02]  /*8ed0*/  IADD3 R5, R7, R5, RZ ;  /* 0x0000000507057210 */ /* 0x000fe40007ffe0ff */
[----:B------:R-:W-:Y:S02]  /*8ee0*/  I2FP.F32.U32 R7, R3 ;  /* 0x0000000300077245 */ /* 0x000fe40000201000 */
[-C--:B0-----:R-:W-:Y:S01]  /*8ef0*/  SHF.R.U64 R10, R6, R22.reuse, R5 ;  /* 0x00000016060a7219 */ /* 0x081fe20000001205 */
[----:B--2---:R-:W-:Y:S01]  /*8f00*/  IMAD.MOV R6, RZ, RZ, -R11 ;  /* 0x000000ffff067224 */ /* 0x004fe200078e0a0b */
[----:B------:R-:W0:Y:S01]  /*8f10*/  LDC R9, c[0x0][0x658] ;  /* 0x00019600ff097b82 */ /* 0x000e220000000800 */
[----:B-1----:R-:W-:Y:S01]  /*8f20*/  ISETP.NE.U32.AND P0, PT, R24, RZ, PT ;  /* 0x000000ff1800720c */ /* 0x002fe20003f05070 */
[----:B------:R-:W-:Y:S01]  /*8f30*/  FMUL R7, R7, UR4 ;  /* 0x0000000407077c20 */ /* 0x000fe20008400000 */
[----:B------:R-:W-:-:S02]  /*8f40*/  SHF.R.U32.HI R5, RZ, R22, R5 ;  /* 0x00000016ff057219 */ /* 0x000fc40000011605 */
[----:B------:R-:W-:-:S03]  /*8f50*/  ISETP.NE.AND.EX P0, PT, R25, RZ, PT, P0 ;  /* 0x000000ff1900720c */ /* 0x000fc60003f05300 */
[----:B------:R-:W1:Y:S01]  /*8f60*/  LDC R20, c[0x0][0x148] ;  /* 0x00005200ff147b82 */ /* 0x000e620000000800 */
[----:B---3--:R-:W-:Y:S02]  /*8f70*/  IMAD R23, R13, R6, R4 ;  /* 0x000000060d177224 */ /* 0x008fe400078e0204 */
[----:B------:R-:W-:-:S05]  /*8f80*/  IMAD.MOV.U32 R6, RZ, RZ, 0x1 ;  /* 0x00000001ff067424 */ /* 0x000fca00078e00ff */
[----:B------:R-:W2:Y:S01]  /*8f90*/  LDC R21, c[0x0][0x600] ;  /* 0x00018000ff157b82 */ /* 0x000ea20000000800 */
[-CC-:B----4-:R-:W-:Y:S02]  /*8fa0*/  SHF.R.U64 R13, R10, R14.reuse, R5.reuse ;  /* 0x0000000e0a0d7219 */ /* 0x190fe40000001205 */
[----:B------:R-:W-:Y:S02]  /*8fb0*/  SHF.R.U32.HI R4, RZ, R14, R5 ;  /* 0x0000000eff047219 */ /* 0x000fe40000011605 */
[----:B------:R3:W4:Y:S03]  /*8fc0*/  F2I.U32.TRUNC.NTZ R14, R7 ;  /* 0x00000007000e7305 */ /* 0x000726000020f000 */
[----:B------:R-:W1:Y:S01]  /*8fd0*/  LDC R26, c[0x0][0x648] ;  /* 0x00019200ff1a7b82 */ /* 0x000e620000000800 */
[-C--:B0-----:R-:W-:Y:S02]  /*8fe0*/  SHF.L.U32 R8, R8, R9.reuse, RZ ;  /* 0x0000000908087219 */ /* 0x081fe400000006ff */
[----:B------:R-:W-:-:S02]  /*8ff0*/  SHF.R.U64 R15, R13, R9, R4 ;  /* 0x000000090d0f7219 */ /* 0x000fc40000001204 */
[-C--:B------:R-:W-:Y:S02]  /*9000*/  SHF.R.U32.HI R5, RZ, R9.reuse, R4 ;  /* 0x00000009ff057219 */ /* 0x080fe40000011604 */
[----:B------:R-:W-:Y:S01]  /*9010*/  SHF.L.U32 R22, R6, R9, RZ ;  /* 0x0000000906167219 */ /* 0x000fe200000006ff */
[----:B------:R-:W0:Y:S01]  /*9020*/  LDC R27, c[0x0][0x638] ;  /* 0x00018e00ff1b7b82 */ /* 0x000e220000000800 */
[----:B------:R-:W-:Y:S02]  /*9030*/  LOP3.LUT R28, RZ, R8, RZ, 0x33, !PT ;  /* 0x00000008ff1c7212 */ /* 0x000fe400078e33ff */
[----:B------:R-:W-:-:S05]  /*9040*/  MOV R4, R15 ;  /* 0x0000000f00047202 */ /* 0x000fca0000000f00 */
[----:B------:R-:W0:Y:S01]  /*9050*/  LDC R29, c[0x0][0x610] ;  /* 0x00018400ff1d7b82 */ /* 0x000e220000000800 */
[----:B---34-:R-:W-:Y:S05]  /*9060*/  @!P0 BRA `(.L_x_287) ;  /* 0x0000000000288947 */ /* 0x018fea0003800000 */
[----:B------:R-:W3:Y:S02]  /*9070*/  LDC R4, c[0x0][0x64c] ;  /* 0x00019300ff047b82 */ /* 0x000ee40000000800 */
[----:B---3--:R-:W-:-:S05]  /*9080*/  IADD3 R9, P0, R15, R4, RZ ;  /* 0x000000040f097210 */ /* 0x008fca0007f1e0ff */
[----:B------:R-:W-:-:S04]  /*9090*/  IMAD.X R11, RZ, RZ, R5, P0 ;  /* 0x000000ffff0b7224 */ /* 0x000fc800000e0605 */
[----:B------:R-:W-:-:S04]  /*90a0*/  IMAD.WIDE.U32 R4, R11, R24, RZ ;  /* 0x000000180b047225 */ /* 0x000fc800078e00ff */
[----:B------:R-:W-:-:S04]  /*90b0*/  IMAD.WIDE.U32 R6, P0, R9, R25, R4 ;  /* 0x0000001909067225 */ /* 0x000fc80007800004 */
[----:B------:R-:W-:Y:S01]  /*90c0*/  IMAD.WIDE.U32 R4, R9, R24, RZ ;  /* 0x0000001809047225 */ /* 0x000fe200078e00ff */
[----:B------:R-:W-:-:S03]  /*90d0*/  IADD3.X R9, RZ, RZ, RZ, P0, !PT ;  /* 0x000000ffff097210 */ /* 0x000fc600007fe4ff */
[----:B------:R-:W-:Y:S01]  /*90e0*/  IMAD.MOV.U32 R8, RZ, RZ, R7 ;  /* 0x000000ffff087224 */ /* 0x000fe200078e0007 */
[----:B------:R-:W-:-:S05]  /*90f0*/  IADD3 RZ, P0, R5, R6, RZ ;  /* 0x0000000605ff7210 */ /* 0x000fca0007f1e0ff */
[----:B------:R-:W-:-:S08]  /*9100*/  IMAD.WIDE.U32.X R4, R11, R25, R8, P0 ;  /* 0x000000190b047225 */ /* 0x000fd000000e0408 */
.L_x_287:
[----:B------:R-:W-:Y:S01]  /*9110*/  ISETP.NE.AND P0, PT, R2, 0x1, PT ;  /* 0x000000010200780c */ /* 0x000fe20003f05270 */
[----:B--2---:R-:W-:Y:S01]  /*9120*/  VIADD R7, R21, 0xffffffff ;  /* 0xffffffff15077836 */ /* 0x004fe20000000000 */
[----:B-1----:R-:W-:Y:S02]  /*9130*/  SHF.R.U64 R5, R4, R26, R5 ;  /* 0x0000001a04057219 */ /* 0x002fe40000001205 */
[----:B------:R-:W-:Y:S02]  /*9140*/  IADD3 R14, -R14, RZ, RZ ;  /* 0x000000ff0e0e7210 */ /* 0x000fe40007ffe1ff */
[----:B------:R-:W-:Y:S02]  /*9150*/  LOP3.LUT R4, R13, R28, RZ, 0xc0, !PT ;  /* 0x0000001c0d047212 */ /* 0x000fe400078ec0ff */
[----:B------:R-:W-:Y:S02]  /*9160*/  IADD3 R6, -R5, RZ, RZ ;  /* 0x000000ff05067210 */ /* 0x000fe40007ffe1ff */
[----:B------:R-:W-:Y:S01]  /*9170*/  LOP3.LUT R10, R10, R7, RZ, 0xc0, !PT ;  /* 0x000000070a0a7212 */ /* 0x000fe200078ec0ff */
[----:B------:R-:W-:Y:S01]  /*9180*/  IMAD R4, R22, R5, R4 ;  /* 0x0000000516047224 */ /* 0x000fe200078e0204 */
[----:B------:R-:W-:Y:S01]  /*9190*/  MOV R8, R12 ;  /* 0x0000000c00087202 */ /* 0x000fe20000000f00 */
[----:B------:R-:W-:-:S02]  /*91a0*/  @P0 IMAD R23, R20, R14, R3 ;  /* 0x0000000e14170224 */ /* 0x000fc400078e0203 */
[----:B0-----:R-:W-:Y:S02]  /*91b0*/  IMAD R3, R6, R27, R15 ;  /* 0x0000001b06037224 */ /* 0x001fe400078e020f */
[----:B------:R-:W-:Y:S02]  /*91c0*/  IMAD R7, R4, R29, R23 ;  /* 0x0000001d04077224 */ /* 0x000fe400078e0217 */
[----:B------:R-:W-:Y:S02]  /*91d0*/  IMAD R4, R3, R21, R10 ;  /* 0x0000001503047224 */ /* 0x000fe400078e020a */
[----:B------:R-:W-:-:S03]  /*91e0*/  IMAD.MOV.U32 R6, RZ, RZ, 0x1 ;  /* 0x00000001ff067424 */ /* 0x000fc600078e00ff */
[----:B------:R-:W-:Y:S02]  /*91f0*/  SEL R9, R4, R7, !P0 ;  /* 0x0000000704097207 */ /* 0x000fe40004000000 */
[----:B------:R-:W-:-:S07]  /*9200*/  SEL R7, R7, R4, !P0 ;  /* 0x0000000407077207 */ /* 0x000fce0004000000 */
.L_x_285:
[----:B------:R-:W-:-:S08]  /*9210*/  NOP ;  /* 0x0000000000007918 */ /* 0x000fd00000000000 */
[----:B------:R-:W0:-:S00]  /*9220*/  USETMAXREG.DEALLOC.CTAPOOL 0x28 ;  /* 0x00000028000079c8 */ /* 0x000e0000080e0500 */
[----:B0-----:R-:W-:-:S13]  /*9230*/  ISETP.NE.AND P0, PT, R0, RZ, PT ;  /* 0x000000ff0000720c */ /* 0x001fda0003f05270 */
[----:B------:R-:W-:Y:S05]  /*9240*/  @P0 EXIT ;  /* 0x000000000000094d */ /* 0x000fea0003800000 */
[----:B------:R-:W-:Y:S01]  /*9250*/  LOP3.LUT P0, RZ, R6, 0xff, RZ, 0xc0, !PT ;  /* 0x000000ff06ff7812 */ /* 0x000fe2000780c0ff */
[----:B------:R-:W-:Y:S01]  /*9260*/  IMAD.MOV.U32 R3, RZ, RZ, 0x1 ;  /* 0x00000001ff037424 */ /* 0x000fe200078e00ff */
[----:B------:R-:W-:-:S11]  /*9270*/  MOV R0, RZ ;  /* 0x000000ff00007202 */ /* 0x000fd60000000f00 */
[----:B------:R-:W-:Y:S05]  /*9280*/  @!P0 BRA `(.L_x_288) ;  /* 0x0000000c00348947 */ /* 0x000fea0003800000 */
[----:B------:R-:W0:Y:S01]  /*9290*/  LDC R0, c[0x0][0x28c] ;  /* 0x0000a300ff007b82 */ /* 0x000e220000000800 */
[----:B------:R-:W-:Y:S01]  /*92a0*/  ULDC UR5, c[0x0][0x600] ;  /* 0x0001800000057ab9 */ /* 0x000fe20000000800 */
[----:B------:R-:W-:Y:S01]  /*92b0*/  ULDC UR4, c[0x0][0xc] ;  /* 0x0000030000047ab9 */ /* 0x000fe20000000800 */
[----:B------:R-:W-:Y:S01]  /*92c0*/  UIADD3 UR16, UR5, -0x1, URZ ;  /* 0xffffffff05107890 */ /* 0x000fe2000fffe03f */
[C---:B------:R-:W-:Y:S01]  /*92d0*/  LOP3.LUT P2, RZ, R18.reuse, 0x7f, RZ, 0xc0, !PT ;  /* 0x0000007f12ff7812 */ /* 0x040fe2000784c0ff */
[----:B------:R-:W-:Y:S01]  /*92e0*/  ULDC UR6, c[0x0][0x658] ;  /* 0x0001960000067ab9 */ /* 0x000fe20000000800 */
[----:B------:R-:W-:Y:S01]  /*92f0*/  ULDC UR5, c[0x0][0x10] ;  /* 0x0000040000057ab9 */ /* 0x000fe20000000800 */
[----:B------:R-:W-:Y:S01]  /*9300*/  UMOV UR7, 0xffffffff ;  /* 0xffffffff00077882 */ /* 0x000fe20000000000 */
[----:B------:R-:W-:Y:S01]  /*9310*/  UMOV UR8, 0x1 ;  /* 0x0000000100087882 */ /* 0x000fe20000000000 */
[----:B------:R-:W-:Y:S01]  /*9320*/  UIMAD.WIDE.U32 UR4, UR4, UR5, URZ ;  /* 0x00000005040472a5 */ /* 0x000fe2000f8e003f */
[----:B------:R-:W-:Y:S01]  /*9330*/  LOP3.LUT P0, RZ, R18, 0x1f, RZ, 0xc0, !PT ;  /* 0x0000001f12ff7812 */ /* 0x000fe2000780c0ff */
[----:B------:R-:W-:Y:S01]  /*9340*/  USHF.L.U32 UR7, UR7, UR6, URZ ;  /* 0x0000000607077299 */ /* 0x000fe2000800063f */
[----:B------:R-:W-:Y:S01]  /*9350*/  BSSY B0, `(.L_x_288) ;  /* 0x00000c0000007945 */ /* 0x000fe20003800000 */
[----:B------:R-:W-:Y:S01]  /*9360*/  USHF.L.U32 UR18, UR8, UR6, URZ ;  /* 0x0000000608127299 */ /* 0x000fe2000800063f */
[----:B------:R-:W-:Y:S01]  /*9370*/  MOV R11, 0x1 ;  /* 0x00000001000b7802 */ /* 0x000fe20000000f00 */
[----:B------:R-:W-:Y:S01]  /*9380*/  ULOP3.LUT UR17, URZ, UR7, URZ, 0x33, !UPT ;  /* 0x000000073f117292 */ /* 0x000fe2000f8e333f */
[----:B------:R-:W-:Y:S01]  /*9390*/  LOP3.LUT R18, R19, 0x2, RZ, 0xfc, !PT ;  /* 0x0000000213127812 */ /* 0x000fe200078efcff */
[----:B------:R-:W-:Y:S01]  /*93a0*/  ULDC UR6, c[0x0][0x14] ;  /* 0x0000050000067ab9 */ /* 0x000fe20000000800 */
[----:B------:R-:W-:Y:S01]  /*93b0*/  PLOP3.LUT P0, PT, P0, P2, PT, 0x8a, 0x0 ;  /* 0x000000000000781c */ /* 0x000fe20000705172 */
[----:B------:R-:W-:-:S02]  /*93c0*/  UIMAD.WIDE.U32 UR20, UR4, UR6, URZ ;  /* 0x00000006041472a5 */ /* 0x000fc4000f8e003f */
[----:B------:R-:W-:Y:S01]  /*93d0*/  UIMAD UR13, UR5, UR6, URZ ;  /* 0x00000006050d72a4 */ /* 0x000fe2000f8e023f */
[----:B------:R-:W-:Y:S01]  /*93e0*/  ULDC.64 UR22, c[0x0][0x198] ;  /* 0x0000660000167ab9 */ /* 0x000fe20000000a00 */
[----:B0-----:R-:W-:Y:S02]  /*93f0*/  VIADD R0, R0, 0x1f ;  /* 0x0000001f00007836 */ /* 0x001fe40000000000 */
[----:B------:R-:W-:-:S03]  /*9400*/  UIADD3 UR13, UR21, UR13, URZ ;  /* 0x0000000d150d7290 */ /* 0x000fc6000fffe03f */
[----:B------:R-:W-:-:S04]  /*9410*/  SHF.R.S32.HI R3, RZ, 0x1f, R0 ;  /* 0x0000001fff037819 */ /* 0x000fc80000011400 */
[----:B------:R-:W-:Y:S02]  /*9420*/  LEA.HI R3, R3, R0, RZ, 0x5 ;  /* 0x0000000003037211 */ /* 0x000fe400078f28ff */
[----:B------:R-:W-:Y:S02]  /*9430*/  MOV R0, RZ ;  /* 0x000000ff00007202 */ /* 0x000fe40000000f00 */
[----:B------:R-:W-:Y:S01]  /*9440*/  SHF.R.S32.HI R13, RZ, 0x5, R3 ;  /* 0x00000005ff0d7819 */ /* 0x000fe20000011403 */
[----:B------:R-:W-:-:S04]  /*9450*/  IMAD.MOV.U32 R3, RZ, RZ, 0x1 ;  /* 0x00000001ff037424 */ /* 0x000fc800078e00ff */
[----:B------:R-:W-:-:S07]  /*9460*/  VIADD R10, R13, 0x1 ;  /* 0x000000010d0a7836 */ /* 0x000fce0000000000 */
.L_x_300:
[----:B------:R-:W-:-:S03]  /*9470*/  UMOV UR4, 0xffffffff ;  /* 0xffffffff00047882 */ /* 0x000fc60000000000 */
[----:B------:R-:W-:Y:S05]  /*9480*/  BRA.DIV UR4, `(.L_x_289) ;  /* 0x0000000e04a07947 */ /* 0x000fea000b800000 */
[----:B------:R-:W-:-:S13]  /*9490*/  ELECT P6, URZ, PT ;  /* 0x00000000003f782f */ /* 0x000fda00038c0000 */
.L_x_311:
[----:B------:R-:W0:Y:S01]  /*94a0*/  LDC R4, c[0x0][0x28c] ;  /* 0x0000a300ff047b82 */ /* 0x000e220000000800 */
[----:B------:R-:W-:Y:S01]  /*94b0*/  BSSY B1, `(.L_x_290) ;  /* 0x0000037000017945 */ /* 0x000fe20003800000 */
[----:B0-----:R-:W-:-:S13]  /*94c0*/  ISETP.LT.OR P6, PT, R4, 0x1, !P6 ;  /* 0x000000010400780c */ /* 0x001fda00077c1670 */
[----:B------:R-:W-:Y:S05]  /*94d0*/  @P6 BRA `(.L_x_291) ;  /* 0x0000000000d06947 */ /* 0x000fea0003800000 */
[----:B------:R-:W-:Y:S01]  /*94e0*/  SHF.L.U32 R14, R9, 0x7, RZ ;  /* 0x00000007090e7819 */ /* 0x000fe200000006ff */
[----:B------:R-:W-:Y:S01]  /*94f0*/  IMAD.SHL.U32 R15, R7, 0x100, RZ ;  /* 0x00000100070f7824 */ /* 0x000fe200078e00ff */
[----:B------:R-:W-:Y:S01]  /*9500*/  MOV R20, RZ ;  /* 0x000000ff00147202 */ /* 0x000fe20000000f00 */
[----:B------:R-:W-:Y:S01]  /*9510*/  IMAD.MOV.U32 R4, RZ, RZ, R10 ;  /* 0x000000ffff047224 */ /* 0x000fe200078e000a */
[----:B------:R-:W-:Y:S01]  /*9520*/  MOV R5, R3 ;  /* 0x0000000300057202 */ /* 0x000fe20000000f00 */
[----:B------:R-:W-:-:S07]  /*9530*/  IMAD.MOV.U32 R6, RZ, RZ, R0 ;  /* 0x000000ffff067224 */ /* 0x000fce00078e0000 */
.L_x_295:
[----:B------:R-:W0:Y:S01]  /*9540*/  S2R R12, SR_CgaCtaId ;  /* 0x00000000000c7919 */ /* 0x000e220000008800 */
[----:B------:R-:W-:Y:S01]  /*9550*/  MOV R7, 0x400 ;  /* 0x0000040000077802 */ /* 0x000fe20000000f00 */
[----:B------:R-:W1:Y:S03]  /*9560*/  @!P2 LDC R9, c[0x0][0x500] ;  /* 0x00014000ff09ab82 */ /* 0x000e660000000800 */
[----:B0-----:R-:W-:Y:S02]  /*9570*/  LEA R21, R12, R7, 0x18 ;  /* 0x000000070c157211 */ /* 0x001fe400078ec0ff */
[----:B------:R-:W-:Y:S02]  /*9580*/  SHF.L.U32 R7, R5, 0x1f, RZ ;  /* 0x0000001f05077819 */ /* 0x000fe400000006ff */
[----:B------:R-:W-:-:S04]  /*9590*/  LEA R12, R6, R21, 0x3 ;  /* 0x00000015060c7211 */ /* 0x000fc800078e18ff */
[----:B------:R-:W0:Y:S02]  /*95a0*/  SYNCS.PHASECHK.TRANS64.TRYWAIT P1, [R12+URZ+0x20], R7 ;  /* 0x000020070c0075a7 */ /* 0x000e24000802017f */
[----:B01----:R-:W-:Y:S05]  /*95b0*/  @!P1 BRA `(.L_x_292) ;  /* 0x0000000c00749947 */ /* 0x003fea0003800000 */
.L_x_312:
[----:B0-----:R-:W-:Y:S01]  /*95c0*/  PRMT R7, R18, 0x9910, RZ ;  /* 0x0000991012077816 */ /* 0x001fe200000000ff */
[----:B------:R0:W-:Y:S03]  /*95d0*/  @!P2 SYNCS.ARRIVE.TRANS64 RZ, [R12+URZ], R9 ;  /* 0x000000090cffa9a7 */ /* 0x0001e6000800003f */
[----:B------:R-:W-:-:S13]  /*95e0*/  ISETP.NE.AND P1, PT, R7, 0x2, PT ;  /* 0x000000020700780c */ /* 0x000fda0003f25270 */
[----:B0-----:R-:W-:Y:S05]  /*95f0*/  @P1 BRA `(.L_x_293) ;  /* 0x0000000000041947 */ /* 0x001fea0003800000 */
[----:B------:R-:W-:Y:S01]  /*9600*/  BPT.TRAP 0x1 ;  /* 0x000000040000795c */ /* 0x000fe20000300000 */
.L_x_293:
[----:B------:R-:W-:Y:S05]  /*9610*/  @P0 BRA `(.L_x_294) ;  /* 0x0000000000040947 */ /* 0x000fea0003800000 */
[----:B------:R-:W-:Y:S01]  /*9620*/  BPT.TRAP 0x1 ;  /* 0x000000040000795c */ /* 0x000fe20000300000 */
.L_x_294:
[C---:B------:R-:W-:Y:S01]  /*9630*/  IMAD R7, R6.reuse, 0x8000, R21 ;  /* 0x0000800006077824 */ /* 0x040fe200078e0215 */
[----:B------:R-:W-:Y:S01]  /*9640*/  LEA R21, R6, R21, 0xe ;  /* 0x0000001506157211 */ /* 0x000fe200078e70ff */
[----:B------:R-:W-:Y:S01]  /*9650*/  UIADD3 UR4, UP0, UR22, 0xf0, URZ ;  /* 0x000000f016047890 */ /* 0x000fe2000ff1e03f */
[----:B------:R-:W-:Y:S01]  /*9660*/  R2UR UR9, R12 ;  /* 0x000000000c0972ca */ /* 0x000fe200000e0000 */
[----:B------:R-:W-:Y:S01]  /*9670*/  UIADD3 UR24, UP1, UR22, 0x1f0, URZ ;  /* 0x000001f016187890 */ /* 0x000fe2000ff3e03f */
[----:B------:R-:W-:Y:S01]  /*9680*/  R2UR UR5, R7 ;  /* 0x00000000070572ca */ /* 0x000fe200000e0000 */
[----:B------:R-:W-:Y:S01]  /*9690*/  VIADD R6, R6, 0x1 ;  /* 0x0000000106067836 */ /* 0x000fe20000000000 */
[----:B------:R-:W-:Y:S01]  /*96a0*/  R2UR UR8, R21 ;  /* 0x00000000150872ca */ /* 0x000fe200000e0000 */
[----:B------:R-:W-:Y:S01]  /*96b0*/  UIADD3.X UR25, URZ, UR23, URZ, UP1, !UPT ;  /* 0x000000173f197290 */ /* 0x000fe20008ffe43f */
[----:B------:R-:W-:Y:S01]  /*96c0*/  R2UR UR11, R15 ;  /* 0x000000000f0b72ca */ /* 0x000fe200000e0000 */
[----:B------:R-:W-:Y:S01]  /*96d0*/  UMOV UR6, 0x0 ;  /* 0x0000000000067882 */ /* 0x000fe20000000000 */
[----:B------:R-:W-:Y:S01]  /*96e0*/  R2UR UR10, R20 ;  /* 0x00000000140a72ca */ /* 0x000fe200000e0000 */
[----:B------:R-:W-:Y:S01]  /*96f0*/  UMOV UR7, 0x10000000 ;  /* 0x1000000000077882 */ /* 0x000fe20000000000 */
[----:B------:R-:W-:Y:S01]  /*9700*/  R2UR UR12, R8 ;  /* 0x00000000080c72ca */ /* 0x000fe200000e0000 */
[----:B------:R-:W-:Y:S01]  /*9710*/  VIADD R20, R20, 0x20 ;  /* 0x0000002014147836 */ /* 0x000fe20000000000 */
[----:B------:R-:W-:-:S02]  /*9720*/  IADD3 R4, R4, -0x1, RZ ;  /* 0xffffffff04047810 */ /* 0x000fc40007ffe0ff */
[----:B------:R-:W-:Y:S01]  /*9730*/  R2UR UR19, R14 ;  /* 0x000000000e1372ca */ /* 0x000fe200000e0000 */
[----:B------:R-:W-:Y:S01]  /*9740*/  UIADD3 UR14, UR5, 0x100, URZ ;  /* 0x00000100050e7890 */ /* 0x000fe2000fffe03f */
[----:B------:R-:W-:Y:S01]  /*9750*/  ISETP.GT.AND P3, PT, R4, 0x1, PT ;  /* 0x000000010400780c */ /* 0x000fe20003f64270 */
[----:B------:R-:W-:Y:S01]  /*9760*/  UIADD3.X UR5, URZ, UR23, URZ, UP0, !UPT ;  /* 0x000000173f057290 */ /* 0x000fe200087fe43f */
[----:B------:R-:W-:Y:S01]  /*9770*/  ISETP.NE.AND P1, PT, R6, 0x4, PT ;  /* 0x000000040600780c */ /* 0x000fe20003f25270 */
[----:B------:R-:W-:-:S03]  /*9780*/  UIADD3 UR15, UR8, 0x20100, URZ ;  /* 0x00020100080f7890 */ /* 0x000fc6000fffe03f */
[----:B------:R-:W-:Y:S01]  /*9790*/  UMOV UR8, UR14 ;  /* 0x0000000e00087c82 */ /* 0x000fe20008000000 */
[----:B------:R-:W-:Y:S02]  /*97a0*/  SEL R12, RZ, 0x1, P1 ;  /* 0x00000001ff0c7807 */ /* 0x000fe40000800000 */
[----:B------:R-:W-:Y:S01]  /*97b0*/  SEL R6, R6, RZ, P1 ;  /* 0x000000ff06067207 */ /* 0x000fe20000800000 */
[----:B------:R0:W-:Y:S01]  /*97c0*/  UTMALDG.3D [UR8], [UR4], desc[UR6] ;  /* 0x00000608040075b4 */ /* 0x0001e20008011000 */
[----:B------:R-:W-:Y:S01]  /*97d0*/  LOP3.LUT R5, R5, R12, RZ, 0x3c, !PT ;  /* 0x0000000c05057212 */ /* 0x000fe200078e3cff */
[----:B0-----:R-:W-:Y:S01]  /*97e0*/  UMOV UR8, UR15 ;  /* 0x0000000f00087c82 */ /* 0x001fe20008000000 */
[----:B------:R-:W-:Y:S02]  /*97f0*/  UMOV UR11, UR19 ;  /* 0x00000013000b7c82 */ /* 0x000fe40008000000 */
[----:B------:R0:W-:Y:S02]  /*9800*/  UTMALDG.3D [UR8], [UR24], desc[UR6] ;  /* 0x00000608180075b4 */ /* 0x0001e40008011000 */
[----:B0-----:R-:W-:Y:S05]  /*9810*/  @P3 BRA `(.L_x_295) ;  /* 0xfffffffc00483947 */ /* 0x001fea000383ffff */
.L_x_291:
[----:B------:R-:W-:Y:S05]  /*9820*/  BSYNC B1 ;  /* 0x0000000000017941 */ /* 0x000fea0003800000 */
.L_x_290:
[----:B------:R-:W-:Y:S01]  /*9830*/  LOP3.LUT P3, RZ, R11, 0xff, RZ, 0xc0, !PT ;  /* 0x000000ff0bff7812 */ /* 0x000fe2000786c0ff */
[----:B------:R-:W-:Y:S01]  /*9840*/  ULDC.64 UR4, c[0x0][0x650] ;  /* 0x0001940000047ab9 */ /* 0x000fe20000000a00 */
[----:B------:R-:W-:Y:S01]  /*9850*/  IADD3 R0, R13, R0, RZ ;  /* 0x000000000d007210 */ /* 0x000fe20007ffe0ff */
[----:B------:R-:W-:Y:S01]  /*9860*/  BSSY B1, `(.L_x_296) ;  /* 0x000006c000017945 */ /* 0x000fe20003800000 */
[----:B------:R-:W-:Y:S01]  /*9870*/  IADD3 R16, P4, R16, UR20, RZ ;  /* 0x0000001410107c10 */ /* 0x000fe2000ff9e0ff */
[----:B------:R-:W-:Y:S01]  /*9880*/  IMAD.MOV.U32 R7, RZ, RZ, -0x1 ;  /* 0xffffffffff077424 */ /* 0x000fe200078e00ff */
[----:B------:R-:W-:Y:S01]  /*9890*/  SHF.R.U32.HI R4, RZ, 0x2, R0 ;  /* 0x00000002ff047819 */ /* 0x000fe20000011600 */
[----:B------:R-:W-:Y:S01]  /*98a0*/  IMAD.MOV.U32 R8, RZ, RZ, -0x1 ;  /* 0xffffffffff087424 */ /* 0x000fe200078e00ff */
[----:B------:R-:W-:Y:S02]  /*98b0*/  ISETP.GT.U32.AND P1, PT, R0, 0x3, PT ;  /* 0x000000030000780c */ /* 0x000fe40003f24070 */
[----:B------:R-:W-:-:S02]  /*98c0*/  LOP3.LUT R4, R4, 0x1, RZ, 0xc0, !PT ;  /* 0x0000000104047812 */ /* 0x000fc400078ec0ff */
[----:B------:R-:W-:Y:S01]  /*98d0*/  ISETP.LT.U32.AND P1, PT, R13, 0x4, P1 ;  /* 0x000000040d00780c */ /* 0x000fe20000f21070 */
[----:B------:R-:W0:Y:S01]  /*98e0*/  @P3 S2R R6, SR_CgaCtaId ;  /* 0x0000000000063919 */ /* 0x000e220000008800 */
[----:B------:R-:W-:Y:S02]  /*98f0*/  @P3 MOV R5, 0x400 ;  /* 0x0000040000053802 */ /* 0x000fe40000000f00 */
[----:B------:R-:W-:Y:S02]  /*9900*/  IADD3.X R17, R17, UR13, RZ, P4, !PT ;  /* 0x0000000d11117c10 */ /* 0x000fe4000a7fe4ff */
[----:B------:R-:W-:Y:S02]  /*9910*/  ISETP.GE.U32.AND P4, PT, R16, UR4, PT ;  /* 0x0000000410007c0c */ /* 0x000fe4000bf86070 */
[----:B------:R-:W-:Y:S02]  /*9920*/  MOV R9, 0xffffffff ;  /* 0xffffffff00097802 */ /* 0x000fe40000000f00 */
[----:B------:R-:W-:-:S02]  /*9930*/  LOP3.LUT R0, R0, 0x3, RZ, 0xc0, !PT ;  /* 0x0000000300007812 */ /* 0x000fc400078ec0ff */
[----:B------:R-:W-:Y:S02]  /*9940*/  PRMT R11, RZ, 0x7610, R11 ;  /* 0x00007610ff0b7816 */ /* 0x000fe4000000000b */
[----:B0-----:R-:W-:-:S04]  /*9950*/  @P3 LEA R5, R6, R5, 0x18 ;  /* 0x0000000506053211 */ /* 0x001fc800078ec0ff */
[----:B------:R0:W-:Y:S01]  /*9960*/  @P3 SYNCS.ARRIVE.TRANS64.A1T0 RZ, [R5+URZ+0x58], RZ ;  /* 0x000058ff05ff39a7 */ /* 0x0001e2000810003f */
[----:B------:R-:W-:Y:S02]  /*9970*/  ISETP.NE.U32.AND P3, PT, R4, 0x1, PT ;  /* 0x000000010400780c */ /* 0x000fe40003f65070 */
[----:B------:R-:W-:Y:S02]  /*9980*/  SEL R4, RZ, 0x1, !P1 ;  /* 0x00000001ff047807 */ /* 0x000fe40004800000 */
[----:B------:R-:W-:Y:S02]  /*9990*/  ISETP.GE.U32.AND.EX P1, PT, R17, UR5, PT, P4 ;  /* 0x0000000511007c0c */ /* 0x000fe4000bf26140 */
[----:B------:R-:W-:-:S04]  /*99a0*/  ISETP.GT.U32.AND P3, PT, R13, 0x3, !P3 ;  /* 0x000000030d00780c */ /* 0x000fc80005f64070 */
[----:B0-----:R-:W-:-:S04]  /*99b0*/  SEL R5, RZ, 0x1, !P3 ;  /* 0x00000001ff057807 */ /* 0x001fc80005800000 */
[--C-:B------:R-:W-:Y:S02]  /*99c0*/  LOP3.LUT R3, R5, R3, R4.reuse, 0x96, !PT ;  /* 0x0000000305037212 */ /* 0x100fe400078e9604 */
[----:B------:R-:W-:Y:S01]  /*99d0*/  PRMT R4, RZ, 0x7610, R4 ;  /* 0x00007610ff047816 */ /* 0x000fe20000000004 */
[----:B------:R-:W-:Y:S06]  /*99e0*/  @P1 BRA `(.L_x_297) ;  /* 0x00000004004c1947 */ /* 0x000fec0003800000 */
[----:B------:R-:W-:Y:S01]  /*99f0*/  ULDC.64 UR4, c[0x0][0x628] ;  /* 0x00018a0000047ab9 */ /* 0x000fe20000000a00 */
[----:B------:R-:W0:Y:S01]  /*9a00*/  S2R R14, SR_CTAID.X ;  /* 0x00000000000e7919 */ /* 0x000e220000002500 */
[----:B------:R-:W-:Y:S01]  /*9a10*/  ISETP.NE.U32.AND P1, PT, RZ, UR4, PT ;  /* 0x00000004ff007c0c */ /* 0x000fe2000bf25070 */
[----:B------:R-:W-:Y:S01]  /*9a20*/  ULDC UR7, c[0x0][0x630] ;  /* 0x00018c0000077ab9 */ /* 0x000fe20000000800 */
[----:B------:R-:W-:Y:S01]  /*9a30*/  MOV R4, R16 ;  /* 0x0000001000047202 */ /* 0x000fe20000000f00 */
[----:B------:R-:W1:Y:S01]  /*9a40*/  S2R R12, SR_CTAID.Y ;  /* 0x00000000000c7919 */ /* 0x000e620000002600 */
[----:B------:R-:W-:Y:S01]  /*9a50*/  ISETP.NE.AND.EX P1, PT, RZ, UR5, PT, P1 ;  /* 0x00000005ff007c0c */ /* 0x000fe2000bf25310 */
[----:B------:R-:W-:-:S12]  /*9a60*/  IMAD.MOV.U32 R5, RZ, RZ, R17 ;  /* 0x000000ffff057224 */ /* 0x000fd800078e0011 */
[----:B------:R-:W-:Y:S05]  /*9a70*/  @!P1 BRA `(.L_x_298) ;  /* 0x0000000000289947 */ /* 0x000fea0003800000 */
[----:B------:R-:W-:Y:S02]  /*9a80*/  ULDC UR6, c[0x0][0x634] ;  /* 0x00018d0000067ab9 */ /* 0x000fe40000000800 */
[----:B------:R-:W-:-:S04]  /*9a90*/  IADD3 R9, P1, R16, UR6, RZ ;  /* 0x0000000610097c10 */ /* 0x000fc8000ff3e0ff */
[----:B------:R-:W-:-:S05]  /*9aa0*/  IADD3.X R15, RZ, R17, RZ, P1, !PT ;  /* 0x00000011ff0f7210 */ /* 0x000fca0000ffe4ff */
[----:B------:R-:W-:-:S04]  /*9ab0*/  IMAD.WIDE.U32 R6, R15, UR4, RZ ;  /* 0x000000040f067c25 */ /* 0x000fc8000f8e00ff */
[----:B------:R-:W-:-:S04]  /*9ac0*/  IMAD.WIDE.U32 R6, P1, R9, UR5, R6 ;  /* 0x0000000509067c25 */ /* 0x000fc8000f820006 */
[----:B------:R-:W-:Y:S01]  /*9ad0*/  IMAD.WIDE.U32 R8, R9, UR4, RZ ;  /* 0x0000000409087c25 */ /* 0x000fe2000f8e00ff */
[----:B------:R-:W-:-:S03]  /*9ae0*/  MOV R4, R7 ;  /* 0x0000000700047202 */ /* 0x000fc60000000f00 */
[----:B------:R-:W-:Y:S01]  /*9af0*/  IMAD.X R5, RZ, RZ, RZ, P1 ;  /* 0x000000ffff057224 */ /* 0x000fe200008e06ff */
[----:B------:R-:W-:-:S05]  /*9b00*/  IADD3 RZ, P1, R9, R6, RZ ;  /* 0x0000000609ff7210 */ /* 0x000fca0007f3e0ff */
[----:B------:R-:W-:-:S08]  /*9b10*/  IMAD.WIDE.U32.X R4, R15, UR5, R4, P1 ;  /* 0x000000050f047c25 */ /* 0x000fd000088e0404 */
.L_x_298:
[--C-:B------:R-:W-:Y:S01]  /*9b20*/  SHF.R.U64 R8, R4, UR7, R5.reuse ;  /* 0x0000000704087c19 */ /* 0x100fe20008001205 */
[----:B------:R-:W-:Y:S01]  /*9b30*/  ULDC.64 UR4, c[0x0][0x620] ;  /* 0x0001880000047ab9 */ /* 0x000fe20000000a00 */
[----:B------:R-:W-:Y:S01]  /*9b40*/  SHF.R.U32.HI R4, RZ, UR7, R5 ;  /* 0x00000007ff047c19 */ /* 0x000fe20008011605 */
[----:B------:R-:W2:Y:S01]  /*9b50*/  LDC R25, c[0x0][0x144] ;  /* 0x00005100ff197b82 */ /* 0x000ea20000000800 */
[----:B------:R-:W-:Y:S01]  /*9b60*/  IADD3 R7, P1, RZ, -R8, RZ ;  /* 0x80000008ff077210 */ /* 0x000fe20007f3e0ff */
[----:B------:R-:W-:Y:S01]  /*9b70*/  ULDC.64 UR8, c[0x0][0x640] ;  /* 0x0001900000087ab9 */ /* 0x000fe20000000a00 */
[----:B0-----:R-:W-:Y:S01]  /*9b80*/  I2FP.F32.U32 R9, R14 ;  /* 0x0000000e00097245 */ /* 0x001fe20000201000 */
[----:B------:R-:W-:Y:S02]  /*9b90*/  ULDC UR6, c[0x0][0x608] ;  /* 0x0001820000067ab9 */ /* 0x000fe40000000800 */
[----:B------:R-:W-:Y:S01]  /*9ba0*/  IMAD.X R4, RZ, RZ, ~R4, P1 ;  /* 0x000000ffff047224 */ /* 0x000fe200008e0e04 */
[----:B------:R-:W-:Y:S01]  /*9bb0*/  ISETP.NE.U32.AND P1, PT, RZ, UR8, PT ;  /* 0x00000008ff007c0c */ /* 0x000fe2000bf25070 */
[----:B------:R-:W0:Y:S02]  /*9bc0*/  LDC R21, c[0x0][0x148] ;  /* 0x00005200ff157b82 */ /* 0x000e240000000800 */
[----:B------:R-:W-:Y:S01]  /*9bd0*/  IMAD R6, R4, UR4, RZ ;  /* 0x0000000404067c24 */ /* 0x000fe2000f8e02ff */
[----:B------:R-:W-:Y:S01]  /*9be0*/  ISETP.NE.AND.EX P1, PT, RZ, UR9, PT, P1 ;  /* 0x00000009ff007c0c */ /* 0x000fe2000bf25310 */
[----:B------:R-:W-:Y:S01]  /*9bf0*/  IMAD.WIDE.U32 R4, R7, UR4, R16 ;  /* 0x0000000407047c25 */ /* 0x000fe2000f8e0010 */
[----:B------:R-:W-:-:S03]  /*9c00*/  ULDC UR4, c[0x0][0x150] ;  /* 0x0000540000047ab9 */ /* 0x000fc60000000800 */
[----:B------:R-:W-:Y:S02]  /*9c10*/  IMAD R7, R7, UR5, R6 ;  /* 0x0000000507077c24 */ /* 0x000fe4000f8e0206 */
[----:B------:R-:W-:Y:S01]  /*9c20*/  FMUL R6, R9, UR4 ;  /* 0x0000000409067c20 */ /* 0x000fe20008400000 */
[----:B------:R-:W-:Y:S01]  /*9c30*/  ULDC UR4, c[0x0][0x618] ;  /* 0x0001860000047ab9 */ /* 0x000fe20000000800 */
[----:B------:R-:W-:Y:S01]  /*9c40*/  ULDC UR5, c[0x0][0x154] ;  /* 0x0000550000057ab9 */ /* 0x000fe20000000800 */
[----:B------:R-:W-:-:S03]  /*9c50*/  IADD3 R5, R5, R7, RZ ;  /* 0x0000000705057210 */ /* 0x000fc60007ffe0ff */
[----:B------:R-:W3:Y:S01]  /*9c60*/  F2I.U32.TRUNC.NTZ R6, R6 ;  /* 0x0000000600067305 */ /* 0x000ee2000020f000 */
[----:B------:R-:W-:Y:S02]  /*9c70*/  SHF.R.U64 R9, R4, UR4, R5 ;  /* 0x0000000404097c19 */ /* 0x000fe40008001205 */
[----:B-1----:R-:W-:-:S05]  /*9c80*/  I2FP.F32.U32 R4, R12 ;  /* 0x0000000c00047245 */ /* 0x002fca0000201000 */
[----:B------:R-:W-:Y:S01]  /*9c90*/  FMUL R22, R4, UR5 ;  /* 0x0000000504167c20 */ /* 0x000fe20008400000 */
[----:B------:R-:W-:Y:S01]  /*9ca0*/  SHF.R.U32.HI R4, RZ, UR4, R5 ;  /* 0x00000004ff047c19 */ /* 0x000fe20008011605 */
[----:B------:R-:W-:-:S03]  /*9cb0*/  ULDC UR4, c[0x0][0x658] ;  /* 0x0001960000047ab9 */ /* 0x000fc60000000800 */
[--C-:B------:R-:W-:Y:S01]  /*9cc0*/  SHF.R.U32.HI R5, RZ, UR6, R4.reuse ;  /* 0x00000006ff057c19 */ /* 0x100fe20008011604 */
[----:B------:R-:W1:Y:S01]  /*9cd0*/  F2I.U32.TRUNC.NTZ R22, R22 ;  /* 0x0000001600167305 */ /* 0x000e62000020f000 */
[----:B------:R-:W-:Y:S01]  /*9ce0*/  SHF.R.U64 R20, R9, UR6, R4 ;  /* 0x0000000609147c19 */ /* 0x000fe20008001204 */
[----:B---3--:R-:W-:Y:S01]  /*9cf0*/  IMAD.MOV R6, RZ, RZ, -R6 ;  /* 0x000000ffff067224 */ /* 0x008fe200078e0a06 */
[--C-:B------:R-:W-:Y:S02]  /*9d00*/  SHF.R.U32.HI R23, RZ, UR4, R5.reuse ;  /* 0x00000004ff177c19 */ /* 0x100fe40008011605 */
[----:B------:R-:W-:Y:S01]  /*9d10*/  SHF.R.U64 R15, R20, UR4, R5 ;  /* 0x00000004140f7c19 */ /* 0x000fe20008001205 */
[----:B--2---:R-:W-:Y:S02]  /*9d20*/  IMAD R14, R25, R6, R14 ;  /* 0x00000006190e7224 */ /* 0x004fe400078e020e */
[----:B------:R-:W-:Y:S01]  /*9d30*/  IMAD.MOV.U32 R5, RZ, RZ, R23 ;  /* 0x000000ffff057224 */ /* 0x000fe200078e0017 */
[----:B------:R-:W-:Y:S01]  /*9d40*/  MOV R4, R15 ;  /* 0x0000000f00047202 */ /* 0x000fe20000000f00 */
[----:B------:R-:W-:Y:S06]  /*9d50*/  @!P1 BRA `(.L_x_299) ;  /* 0x0000000000289947 */ /* 0x000fec0003800000 */
[----:B------:R-:W-:Y:S02]  /*9d60*/  ULDC UR4, c[0x0][0x64c] ;  /* 0x0001930000047ab9 */ /* 0x000fe40000000800 */
[----:B------:R-:W-:-:S04]  /*9d70*/  IADD3 R5, P1, R15, UR4, RZ ;  /* 0x000000040f057c10 */ /* 0x000fc8000ff3e0ff */
[----:B------:R-:W-:-:S05]  /*9d80*/  IADD3.X R23, RZ, R23, RZ, P1, !PT ;  /* 0x00000017ff177210 */ /* 0x000fca0000ffe4ff */
[----:B------:R-:W-:-:S04]  /*9d90*/  IMAD.WIDE.U32 R6, R23, UR8, RZ ;  /* 0x0000000817067c25 */ /* 0x000fc8000f8e00ff */
[----:B------:R-:W-:-:S04]  /*9da0*/  IMAD.WIDE.U32 R6, P1, R5, UR9, R6 ;  /* 0x0000000905067c25 */ /* 0x000fc8000f820006 */
[----:B------:R-:W-:Y:S01]  /*9db0*/  IMAD.WIDE.U32 R4, R5, UR8, RZ ;  /* 0x0000000805047c25 */ /* 0x000fe2000f8e00ff */
[----:B------:R-:W-:-:S04]  /*9dc0*/  MOV R4, R7 ;  /* 0x0000000700047202 */ /* 0x000fc80000000f00 */
[----:B------:R-:W-:Y:S01]  /*9dd0*/  IADD3 RZ, P3, R5, R6, RZ ;  /* 0x0000000605ff7210 */ /* 0x000fe20007f7e0ff */
[----:B------:R-:W-:-:S04]  /*9de0*/  IMAD.X R5, RZ, RZ, RZ, P1 ;  /* 0x000000ffff057224 */ /* 0x000fc800008e06ff */
[----:B------:R-:W-:-:S08]  /*9df0*/  IMAD.WIDE.U32.X R4, R23, UR9, R4, P3 ;  /* 0x0000000917047c25 */ /* 0x000fd000098e0404 */
.L_x_299:
[----:B------:R-:W-:Y:S01]  /*9e00*/  ISETP.NE.AND P1, PT, R2, 0x1, PT ;  /* 0x000000010200780c */ /* 0x000fe20003f25270 */
[----:B------:R-:W-:Y:S01]  /*9e10*/  ULDC UR4, c[0x0][0x648] ;  /* 0x0001920000047ab9 */ /* 0x000fe20000000800 */
[----:B------:R-:W-:Y:S01]  /*9e20*/  LOP3.LUT R20, R20, UR17, RZ, 0xc0, !PT ;  /* 0x0000001114147c12 */ /* 0x000fe2000f8ec0ff */
[----:B-1----:R-:W-:Y:S01]  /*9e30*/  IMAD.MOV R22, RZ, RZ, -R22 ;  /* 0x000000ffff167224 */ /* 0x002fe200078e0a16 */
[----:B------:R-:W-:Y:S01]  /*9e40*/  SHF.R.U64 R5, R4, UR4, R5 ;  /* 0x0000000404057c19 */ /* 0x000fe20008001205 */
[----:B------:R-:W-:Y:S01]  /*9e50*/  ULDC UR4, c[0x0][0x638] ;  /* 0x00018e0000047ab9 */ /* 0x000fe20000000800 */
[----:B------:R-:W-:Y:S01]  /*9e60*/  LOP3.LUT R6, R9, UR16, RZ, 0xc0, !PT ;  /* 0x0000001009067c12 */ /* 0x000fe2000f8ec0ff */
[----:B------:R-:W-:Y:S01]  /*9e70*/  ULDC UR5, c[0x0][0x610] ;  /* 0x0001840000057ab9 */ /* 0x000fe20000000800 */
[C---:B------:R-:W-:Y:S01]  /*9e80*/  IADD3 R4, -R5.reuse, RZ, RZ ;  /* 0x000000ff05047210 */ /* 0x040fe20007ffe1ff */
[----:B------:R-:W-:-:S04]  /*9e90*/  IMAD R5, R5, UR18, R20 ;  /* 0x0000001205057c24 */ /* 0x000fc8000f8e0214 */
[----:B0-----:R-:W-:Y:S02]  /*9ea0*/  @P1 IMAD R14, R21, R22, R12 ;  /* 0x00000016150e1224 */ /* 0x001fe400078e020c */
[----:B------:R-:W-:Y:S01]  /*9eb0*/  IMAD R15, R4, UR4, R15 ;  /* 0x00000004040f7c24 */ /* 0x000fe2000f8e020f */
[----:B------:R-:W-:Y:S01]  /*9ec0*/  ULDC UR4, c[0x0][0x600] ;  /* 0x0001800000047ab9 */ /* 0x000fe20000000800 */
[----:B------:R-:W-:Y:S02]  /*9ed0*/  IMAD R14, R5, UR5, R14 ;  /* 0x00000005050e7c24 */ /* 0x000fe4000f8e020e */
[----:B------:R-:W-:Y:S02]  /*9ee0*/  IMAD R15, R15, UR4, R6 ;  /* 0x000000040f0f7c24 */ /* 0x000fe4000f8e0206 */
[----:B------:R-:W-:-:S03]  /*9ef0*/  IMAD.MOV.U32 R4, RZ, RZ, 0x1 ;  /* 0x00000001ff047424 */ /* 0x000fc600078e00ff */
[----:B------:R-:W-:Y:S02]  /*9f00*/  SEL R9, R15, R14, !P1 ;  /* 0x0000000e0f097207 */ /* 0x000fe40004800000 */
[----:B------:R-:W-:-:S07]  /*9f10*/  SEL R7, R14, R15, !P1 ;  /* 0x0000000f0e077207 */ /* 0x000fce0004800000 */
.L_x_297:
[----:B------:R-:W-:Y:S05]  /*9f20*/  BSYNC B1 ;  /* 0x0000000000017941 */ /* 0x000fea0003800000 */
.L_x_296:
[----:B------:R-:W-:-:S13]  /*9f30*/  LOP3.LUT P1, RZ, R4, 0xff, RZ, 0xc0, !PT ;  /* 0x000000ff04ff7812 */ /* 0x000fda000782c0ff */
[----:B------:R-:W-:Y:S05]  /*9f40*/  @P1 BRA `(.L_x_300) ;  /* 0xfffffff400481947 */ /* 0x000fea000383ffff */
[----:B------:R-:W-:Y:S05]  /*9f50*/  BSYNC B0 ;  /* 0x0000000000007941 */ /* 0x000fea0003800000 */
.L_x_288:
[----:B------:R-:W-:-:S03]  /*9f60*/  UMOV UR4, 0xffffffff ;  /* 0xffffffff00047882 */ /* 0x000fc60000000000 */
[----:B------:R-:W-:Y:S05]  /*9f70*/  BRA.DIV UR4, `(.L_x_301) ;  /* 0x0000000604187947 */ /* 0x000fea000b800000 */
[----:B------:R-:W-:-:S13]  /*9f80*/  ELECT P6, URZ, PT ;  /* 0x00000000003f782f */ /* 0x000fda00038c0000 */
.L_x_315:
[----:B------:R-:W-:Y:S04]  /*9f90*/  BSSY B0, `(.L_x_302) ;  /* 0x000002b000007945 */ /* 0x000fe80003800000 */
[----:B------:R-:W-:Y:S05]  /*9fa0*/  @!P6 BRA `(.L_x_303) ;  /* 0x0000000000a4e947 */ /* 0x000fea0003800000 */
[----:B------:R-:W-:-:S04]  /*9fb0*/  LOP3.LUT R19, R19, 0x2, RZ, 0xfc, !PT ;  /* 0x0000000213137812 */ /* 0x000fc800078efcff */
[----:B------:R-:W-:-:S13]  /*9fc0*/  ISETP.NE.AND P0, PT, R19, 0x3, PT ;  /* 0x000000031300780c */ /* 0x000fda0003f05270 */
[----:B------:R-:W-:Y:S05]  /*9fd0*/  @!P0 BRA `(.L_x_304) ;  /* 0x0000000000048947 */ /* 0x000fea0003800000 */
[----:B------:R-:W-:Y:S01]  /*9fe0*/  BPT.TRAP 0x1 ;  /* 0x000000040000795c */ /* 0x000fe20000300000 */
.L_x_304:
[----:B------:R-:W0:Y:S01]  /*9ff0*/  S2R R5, SR_CgaCtaId ;  /* 0x0000000000057919 */ /* 0x000e220000008800 */
[----:B------:R-:W-:Y:S02]  /*a000*/  MOV R2, 0x400 ;  /* 0x0000040000027802 */ /* 0x000fe40000000f00 */
[----:B------:R-:W-:Y:S02]  /*a010*/  SHF.L.U32 R4, R3, 0x1f, RZ ;  /* 0x0000001f03047819 */ /* 0x000fe400000006ff */
[----:B0-----:R-:W-:-:S04]  /*a020*/  LEA R5, R5, R2, 0x18 ;  /* 0x0000000205057211 */ /* 0x001fc800078ec0ff */
[----:B------:R-:W-:-:S05]  /*a030*/  IADD3 R5, R5, 0x20, RZ ;  /* 0x0000002005057810 */ /* 0x000fca0007ffe0ff */
[C---:B------:R-:W-:Y:S01]  /*a040*/  IMAD R7, R0.reuse, 0x8, R5 ;  /* 0x0000000800077824 */ /* 0x040fe200078e0205 */
[----:B------:R-:W-:-:S03]  /*a050*/  IADD3 R0, R0, 0x1, RZ ;  /* 0x0000000100007810 */ /* 0x000fc60007ffe0ff */
[----:B------:R-:W0:Y:S01]  /*a060*/  SYNCS.PHASECHK.TRANS64.TRYWAIT P0, [R7+URZ], R4 ;  /* 0x00000004070075a7 */ /* 0x000e22000800017f */
[----:B------:R-:W-:-:S04]  /*a070*/  ISETP.NE.AND P1, PT, R0, 0x4, PT ;  /* 0x000000040000780c */ /* 0x000fc80003f25270 */
[----:B------:R-:W-:Y:S02]  /*a080*/  SEL R2, RZ, 0x1, P1 ;  /* 0x00000001ff027807 */ /* 0x000fe40000800000 */
[----:B------:R-:W-:Y:S02]  /*a090*/  SEL R0, R0, RZ, P1 ;  /* 0x000000ff00007207 */ /* 0x000fe40000800000 */
[----:B------:R-:W-:-:S03]  /*a0a0*/  LOP3.LUT R9, R3, R2, RZ, 0x3c, !PT ;  /* 0x0000000203097212 */ /* 0x000fc600078e3cff */
[----:B------:R-:W-:Y:S01]  /*a0b0*/  IMAD R6, R0, 0x8, R5 ;  /* 0x0000000800067824 */ /* 0x000fe200078e0205 */
[----:B------:R-:W-:Y:S01]  /*a0c0*/  SHF.L.U32 R3, R9, 0x1f, RZ ;  /* 0x0000001f09037819 */ /* 0x000fe200000006ff */
[----:B0-----:R-:W-:Y:S06]  /*a0d0*/  @!P0 BRA `(.L_x_305) ;  /* 0x0000000000e08947 */ /* 0x001fec0003800000 */
.L_x_316:
[----:B------:R-:W1:Y:S01]  /*a0e0*/  SYNCS.PHASECHK.TRANS64.TRYWAIT P0, [R6+URZ], R3 ;  /* 0x00000003060075a7 */ /* 0x000e62000800017f */
[----:B------:R-:W-:-:S04]  /*a0f0*/  IADD3 R0, R0, 0x1, RZ ;  /* 0x0000000100007810 */ /* 0x000fc80007ffe0ff */
[----:B------:R-:W-:-:S04]  /*a100*/  ISETP.NE.AND P1, PT, R0, 0x4, PT ;  /* 0x000000040000780c */ /* 0x000fc80003f25270 */
[----:B------:R-:W-:Y:S02]  /*a110*/  SEL R2, RZ, 0x1, P1 ;  /* 0x00000001ff027807 */ /* 0x000fe40000800000 */
[----:B------:R-:W-:Y:S02]  /*a120*/  SEL R0, R0, RZ, P1 ;  /* 0x000000ff00007207 */ /* 0x000fe40000800000 */
[----:B------:R-:W-:-:S03]  /*a130*/  LOP3.LUT R9, R9, R2, RZ, 0x3c, !PT ;  /* 0x0000000209097212 */ /* 0x000fc600078e3cff */
[----:B0-----:R-:W-:Y:S01]  /*a140*/  IMAD R7, R0, 0x8, R5 ;  /* 0x0000000800077824 */ /* 0x001fe200078e0205 */
[----:B------:R-:W-:Y:S01]  /*a150*/  SHF.L.U32 R4, R9, 0x1f, RZ ;  /* 0x0000001f09047819 */ /* 0x000fe200000006ff */
[----:B-1----:R-:W-:Y:S06]  /*a160*/  @!P0 BRA `(.L_x_306) ;  /* 0x0000000000d08947 */ /* 0x002fec0003800000 */
.L_x_317:
[----:B------:R-:W1:Y:S01]  /*a170*/  SYNCS.PHASECHK.TRANS64.TRYWAIT P0, [R7+URZ], R4 ;  /* 0x00000004070075a7 */ /* 0x000e62000800017f */
[----:B------:R-:W-:-:S04]  /*a180*/  IADD3 R0, R0, 0x1, RZ ;  /* 0x0000000100007810 */ /* 0x000fc80007ffe0ff */
[----:B------:R-:W-:-:S04]  /*a190*/  ISETP.NE.AND P1, PT, R0, 0x4, PT ;  /* 0x000000040000780c */ /* 0x000fc80003f25270 */
[----:B------:R-:W-:Y:S02]  /*a1a0*/  SEL R2, RZ, 0x1, P1 ;  /* 0x00000001ff027807 */ /* 0x000fe40000800000 */
[----:B------:R-:W-:Y:S02]  /*a1b0*/  SEL R0, R0, RZ, P1 ;  /* 0x000000ff00007207 */ /* 0x000fe40000800000 */
[----:B------:R-:W-:Y:S01]  /*a1c0*/  LOP3.LUT R2, R9, R2, RZ, 0x3c, !PT ;  /* 0x0000000209027212 */ /* 0x000fe200078e3cff */
[----:B-1----:R-:W-:Y:S06]  /*a1d0*/  @!P0 BRA `(.L_x_307) ;  /* 0x0000000000c88947 */ /* 0x002fec0003800000 */
.L_x_318:
[----:B------:R-:W-:Y:S01]  /*a1e0*/  IMAD R5, R0, 0x8, R5 ;  /* 0x0000000800057824 */ /* 0x000fe200078e0205 */
[----:B------:R-:W-:-:S07]  /*a1f0*/  SHF.L.U32 R0, R2, 0x1f, RZ ;  /* 0x0000001f02007819 */ /* 0x000fce00000006ff */
.L_x_308:
[----:B--2---:R2:W3:Y:S02]  /*a200*/  SYNCS.PHASECHK.TRANS64.TRYWAIT P0, [R5+URZ], R0 ;  /* 0x00000000050075a7 */ /* 0x0044e4000800017f */
[----:B---3--:R-:W-:Y:S05]  /*a210*/  @!P0 NANOSLEEP.SYNCS 0x989680 ;  /* 0x009896800000895d */ /* 0x008fea0003900000 */
[----:B------:R-:W3:Y:S02]  /*a220*/  @!P0 SYNCS.PHASECHK.TRANS64 P0, [R5+URZ], R0 ;  /* 0x00000000050085a7 */ /* 0x000ee4000800007f */
[----:B---3--:R-:W-:Y:S05]  /*a230*/  @!P0 BRA `(.L_x_308) ;  /* 0xfffffffc00f08947 */ /* 0x008fea000383ffff */
.L_x_303:
[----:B------:R-:W-:Y:S05]  /*a240*/  BSYNC B0 ;  /* 0x0000000000007941 */ /* 0x000fea0003800000 */
.L_x_302:
[----:B------:R-:W-:Y:S05]  /*a250*/  EXIT ;  /* 0x000000000000794d */ /* 0x000fea0003800000 */
.L_x_17:
[----:B---3--:R3:W4:Y:S02]  /*a260*/  SYNCS.PHASECHK.TRANS64.TRYWAIT P1, [R3+URZ], R0 ;  /* 0x00000000030075a7 */ /* 0x008724000802017f */
[----:B----4-:R-:W-:Y:S05]  /*a270*/  @!P1 NANOSLEEP.SYNCS 0x989680 ;  /* 0x009896800000995d */ /* 0x010fea0003900000 */
[----:B------:R-:W4:Y:S02]  /*a280*/  @!P1 SYNCS.PHASECHK.TRANS64 P1, [R3+URZ], R0 ;  /* 0x00000000030095a7 */ /* 0x000f24000802007f */
[----:B----4-:R-:W-:Y:S05]  /*a290*/  @!P1 BRA `(.L_x_17) ;  /* 0xfffffffc00f09947 */ /* 0x010fea000383ffff */
[----:B------:R-:W-:Y:S05]  /*a2a0*/  BRA `(.L_x_16) ;  /* 0xffffff6c00d87947 */ /* 0x000fea000383ffff */
.L_x_22:
[----:B-1----:R-:W-:-:S04]  /*a2b0*/  MOV R4, UR8 ;  /* 0x0000000800047c02 */ /* 0x002fc80008000f00 */
[----:B------:R1:W2:Y:S03]  /*a2c0*/  SYNCS.PHASECHK.TRANS64.TRYWAIT P1, [R4+URZ], R3 ;  /* 0x00000003040075a7 */ /* 0x0002a6000802017f */
[----:B--2---:R-:W-:Y:S05]  /*a2d0*/  @!P1 NANOSLEEP.SYNCS 0x989680 ;  /* 0x009896800000995d */ /* 0x004fea0003900000 */
[----:B------:R-:W2:Y:S02]  /*a2e0*/  @!P1 SYNCS.PHASECHK.TRANS64 P1, [R4+URZ], R3 ;  /* 0x00000003040095a7 */ /* 0x000ea4000802007f */
[----:B--2---:R-:W-:Y:S05]  /*a2f0*/  @!P1 BRA `(.L_x_22) ;  /* 0xfffffffc00ec9947 */ /* 0x004fea000383ffff */
[----:B------:R-:W-:Y:S05]  /*a300*/  BRA `(.L_x_21) ;  /* 0xffffff7400087947 */ /* 0x000fea000383ffff */
.L_x_289:
[----:B------:R-:W-:Y:S01]  /*a310*/  BSSY B1, `(.L_x_309) ;  /* 0x0000006000017945 */ /* 0x000fe20003800000 */
[----:B------:R-:W-:-:S07]  /*a320*/  IMAD.MOV.U32 R15, RZ, RZ, -0x1 ;  /* 0xffffffffff0f7424 */ /* 0x000fce00078e00ff */
[----:B------:R-:W-:Y:S05]  /*a330*/  WARPSYNC.COLLECTIVE R15, `(.L_x_310) ;  /* 0x000000000f0c7348 */ /* 0x000fea0003c00000 */
[----:B------:R-:W-:Y:S02]  /*a340*/  ELECT P6, UR62, PT ;  /* 0x00000000003e782f */ /* 0x000fe400038c0000 */
[----:B------:R-:W-:Y:S01]  /*a350*/  MOV R14, UR62 ;  /* 0x0000003e000e7c02 */ /* 0x000fe20008000f00 */
[----:B------:R-:W-:Y:S10]  /*a360*/  ENDCOLLECTIVE ;  /* 0x000000000000791b */ /* 0x000ff40003800000 */
.L_x_310:
[----:B------:R-:W-:Y:S05]  /*a370*/  BSYNC B1 ;  /* 0x0000000000017941 */ /* 0x000fea0003800000 */
.L_x_309:
[----:B------:R-:W-:Y:S05]  /*a380*/  BRA `(.L_x_311) ;  /* 0xfffffff000447947 */ /* 0x000fea000383ffff */
.L_x_292:
[----:B0-----:R0:W1:Y:S02]  /*a390*/  SYNCS.PHASECHK.TRANS64.TRYWAIT P1, [R12+URZ+0x20], R7 ;  /* 0x000020070c0075a7 */ /* 0x001064000802017f */
[----:B-1----:R-:W-:Y:S05]  /*a3a0*/  @!P1 NANOSLEEP.SYNCS 0x989680 ;  /* 0x009896800000995d */ /* 0x002fea0003900000 */
[----:B------:R-:W1:Y:S02]  /*a3b0*/  @!P1 SYNCS.PHASECHK.TRANS64 P1, [R12+URZ+0x20], R7 ;  /* 0x000020070c0095a7 */ /* 0x000e64000802007f */
[----:B-1----:R-:W-:Y:S05]  /*a3c0*/  @!P1 BRA `(.L_x_292) ;  /* 0xfffffffc00f09947 */ /* 0x002fea000383ffff */
[----:B------:R-:W-:Y:S05]  /*a3d0*/  BRA `(.L_x_312) ;  /* 0xfffffff000787947 */ /* 0x000fea000383ffff */
.L_x_301:
[----:B------:R-:W-:Y:S01]  /*a3e0*/  BSSY B0, `(.L_x_313) ;  /* 0x0000006000007945 */ /* 0x000fe20003800000 */
[----:B------:R-:W-:-:S07]  /*a3f0*/  MOV R15, 0xffffffff ;  /* 0xffffffff000f7802 */ /* 0x000fce0000000f00 */
[----:B------:R-:W-:Y:S05]  /*a400*/  WARPSYNC.COLLECTIVE R15, `(.L_x_314) ;  /* 0x000000000f0c7348 */ /* 0x000fea0003c00000 */
[----:B------:R-:W-:Y:S02]  /*a410*/  ELECT P6, UR62, PT ;  /* 0x00000000003e782f */ /* 0x000fe400038c0000 */
[----:B------:R-:W-:Y:S01]  /*a420*/  MOV R14, UR62 ;  /* 0x0000003e000e7c02 */ /* 0x000fe20008000f00 */
[----:B------:R-:W-:Y:S10]  /*a430*/  ENDCOLLECTIVE ;  /* 0x000000000000791b */ /* 0x000ff40003800000 */
.L_x_314:
[----:B------:R-:W-:Y:S05]  /*a440*/  BSYNC B0 ;  /* 0x0000000000007941 */ /* 0x000fea0003800000 */
.L_x_313:
[----:B------:R-:W-:Y:S05]  /*a450*/  BRA `(.L_x_315) ;  /* 0xfffffff800cc7947 */ /* 0x000fea000383ffff */
.L_x_305:
[----:B0-----:R0:W1:Y:S02]  /*a460*/  SYNCS.PHASECHK.TRANS64.TRYWAIT P0, [R7+URZ], R4 ;  /* 0x00000004070075a7 */ /* 0x001064000800017f */
[----:B-1----:R-:W-:Y:S05]  /*a470*/  @!P0 NANOSLEEP.SYNCS 0x989680 ;  /* 0x009896800000895d */ /* 0x002fea0003900000 */
[----:B------:R-:W1:Y:S02]  /*a480*/  @!P0 SYNCS.PHASECHK.TRANS64 P0, [R7+URZ], R4 ;  /* 0x00000004070085a7 */ /* 0x000e64000800007f */
[----:B-1----:R-:W-:Y:S05]  /*a490*/  @!P0 BRA `(.L_x_305) ;  /* 0xfffffffc00f08947 */ /* 0x002fea000383ffff */
[----:B------:R-:W-:Y:S05]  /*a4a0*/  BRA `(.L_x_316) ;  /* 0xfffffffc000c7947 */ /* 0x000fea000383ffff */
.L_x_306:
[----:B0-----:R0:W1:Y:S02]  /*a4b0*/  SYNCS.PHASECHK.TRANS64.TRYWAIT P0, [R6+URZ], R3 ;  /* 0x00000003060075a7 */ /* 0x001064000800017f */
[----:B-1----:R-:W-:Y:S05]  /*a4c0*/  @!P0 NANOSLEEP.SYNCS 0x989680 ;  /* 0x009896800000895d */ /* 0x002fea0003900000 */
[----:B------:R-:W1:Y:S02]  /*a4d0*/  @!P0 SYNCS.PHASECHK.TRANS64 P0, [R6+URZ], R3 ;  /* 0x00000003060085a7 */ /* 0x000e64000800007f */
[----:B-1----:R-:W-:Y:S05]  /*a4e0*/  @!P0 BRA `(.L_x_306) ;  /* 0xfffffffc00f08947 */ /* 0x002fea000383ffff */
[----:B------:R-:W-:Y:S05]  /*a4f0*/  BRA `(.L_x_317) ;  /* 0xfffffffc001c7947 */ /* 0x000fea000383ffff */
.L_x_307:
[----:B-1----:R1:W2:Y:S02]  /*a500*/  SYNCS.PHASECHK.TRANS64.TRYWAIT P0, [R7+URZ], R4 ;  /* 0x00000004070075a7 */ /* 0x0022a4000800017f */
[----:B--2---:R-:W-:Y:S05]  /*a510*/  @!P0 NANOSLEEP.SYNCS 0x989680 ;  /* 0x009896800000895d */ /* 0x004fea0003900000 */
[----:B------:R-:W2:Y:S02]  /*a520*/  @!P0 SYNCS.PHASECHK.TRANS64 P0, [R7+URZ], R4 ;  /* 0x00000004070085a7 */ /* 0x000ea4000800007f */
[----:B--2---:R-:W-:Y:S05]  /*a530*/  @!P0 BRA `(.L_x_307) ;  /* 0xfffffffc00f08947 */ /* 0x004fea000383ffff */
[----:B------:R-:W-:Y:S05]  /*a540*/  BRA `(.L_x_318) ;  /* 0xfffffffc00247947 */ /* 0x000fea000383ffff */
.L_x_319:
[----:B------:R-:W-:-:S00]  /*a550*/  BRA `(.L_x_319) ;  /* 0xfffffffc00fc7947 */ /* 0x000fc0000383ffff */
[----:B------:R-:W-:-:S00]  /*a560*/  NOP ;  /* 0x0000000000007918 */ /* 0x000fc00000000000 */
        /* <DEDUP_REMOVED lines=9> */
.L_x_320:


//--------------------- .nv.global.init           --------------------------
	.section	.nv.global.init,"aw",@progbits
.nv.global.init:
	.type		$str$22,@object
	.size		$str$22,($str$23 - $str$22)
$str$22:
        /*0000*/ 	.byte	0x6b, 0x5f, 0x74, 0x69, 0x6c, 0x65, 0x5f, 0x63, 0x6f, 0x75, 0x6e, 0x74, 0x20, 0x3e, 0x3d, 0x20
        /*0010*/ 	.byte	0x31, 0x00
	.type		$str$23,@object
	.size		$str$23,(__unnamed_1 - $str$23)
$str$23:
        /*0012*/ 	.byte	0x2f, 0x74, 0x6d, 0x70, 0x2f, 0x63, 0x75, 0x74, 0x6c, 0x61, 0x73, 0x73, 0x5f, 0x73, 0x77, 0x65
        /*0022*/ 	.byte	0x65, 0x70, 0x5f, 0x73, 0x72, 0x63, 0x2f, 0x69, 0x6e, 0x63, 0x6c, 0x75, 0x64, 0x65, 0x2f, 0x63
        /*0032*/ 	.byte	0x75, 0x74, 0x6c, 0x61, 0x73, 0x73, 0x2f, 0x67, 0x65, 0x6d, 0x6d, 0x2f, 0x63, 0x6f, 0x6c, 0x6c
        /*0042*/ 	.byte	0x65, 0x63, 0x74, 0x69, 0x76, 0x65, 0x2f, 0x73, 0x6d, 0x39, 0x30, 0x5f, 0x6d, 0x6d, 0x61, 0x5f
        /*0052*/ 	.byte	0x74, 0x6d, 0x61, 0x5f, 0x67, 0x6d, 0x6d, 0x61, 0x5f, 0x73, 0x73, 0x5f, 0x77, 0x61, 0x72, 0x70
        /*0062*/ 	.byte	0x73, 0x70, 0x65, 0x63, 0x69, 0x61, 0x6c, 0x69, 0x7a, 0x65, 0x64, 0x2e, 0x68, 0x70, 0x70, 0x00
	.type		__unnamed_1,@object
	.size		__unnamed_1,(.L_0 - __unnamed_1)
__unnamed_1:
        /*0072*/ 	.byte	0x76, 0x6f, 0x69, 0x64, 0x20, 0x63, 0x75, 0x74, 0x6c, 0x61, 0x73, 0x73, 0x3a, 0x3a, 0x67, 0x65
        /* <DEDUP_REMOVED lines=175> */
        /*0b72*/ 	.byte	0x69, 0x74, 0x79, 0x5d, 0x00
.L_0:


//--------------------- .nv.shared._ZN7cutlass13device_kernelINS_4gemm6kernel13GemmUniversalIN4cute5tupleIJiiiiEEENS1_10collective13CollectiveMmaINS1_34MainloopSm90TmaGmmaWarpSpecializedILi4ENS5_IJNS4_1CILi1EEESB_SB_EEENS1_35KernelTmaWarpSpecializedCooperativeEEENS5_IJNSA_ILi256EEENSA_ILi128EEENSA_ILi32EEEEEEfNS5_IJlSB_lEEEfSJ_NS4_8TiledMMAINS4_8MMA_AtomIJNS4_4SM904GMMA30MMA_64x128x8_F32TF32TF32_SS_TNILNSN_7ScaleInE1ELSP_1EEEEEENS4_6LayoutINS5_IJNSA_ILi2EEESB_SB_EEENS5_IJSB_NSA_ILi0EEESV_EEEEENS5_IJNS4_10UnderscoreESY_SY_EEEEENS4_13SM90_TMA_LOADENS4_14ComposedLayoutINS4_7SwizzleILi3ELi4ELi3EEENS4_18smem_ptr_flag_bitsILi32EEENSS_INS5_IJNSA_ILi8EEESH_EEENS5_IJSH_SB_EEEEEEEvNS4_8identityES11_S1B_vS1C_EENS_8epilogue10collective6detail29Sm90TmaWarpSpecializedAdapterINS1F_15DefaultEpilogueIfSJ_SJ_NS1E_6thread17LinearCombinationIfLi1EffLNS1J_9ScaleType4KindE0ELNS_15FloatRoundStyleE2EfEENS1_15EpilogueDefaultEEEEEvvEEEEvNT_6ParamsE --------------------------
	.section	.nv.shared._ZN7cutlass13device_kernelINS_4gemm6kernel13GemmUniversalIN4cute5tupleIJiiiiEEENS1_10collective13CollectiveMmaINS1_34MainloopSm90TmaGmmaWarpSpecializedILi4ENS5_IJNS4_1CILi1EEESB_SB_EEENS1_35KernelTmaWarpSpecializedCooperativeEEENS5_IJNSA_ILi256EEENSA_ILi128EEENSA_ILi32EEEEEEfNS5_IJlSB_lEEEfSJ_NS4_8TiledMMAINS4_8MMA_AtomIJNS4_4SM904GMMA30MMA_64x128x8_F32TF32TF32_SS_TNILNSN_7ScaleInE1ELSP_1EEEEEENS4_6LayoutINS5_IJNSA_ILi2EEESB_SB_EEENS5_IJSB_NSA_ILi0EEESV_EEEEENS5_IJNS4_10UnderscoreESY_SY_EEEEENS4_13SM90_TMA_LOADENS4_14ComposedLayoutINS4_7SwizzleILi3ELi4ELi3EEENS4_18smem_ptr_flag_bitsILi32EEENSS_INS5_IJNSA_ILi8EEESH_EEENS5_IJSH_SB_EEEEEEEvNS4_8identityES11_S1B_vS1C_EENS_8epilogue10collective6detail29Sm90TmaWarpSpecializedAdapterINS1F_15DefaultEpilogueIfSJ_SJ_NS1E_6thread17LinearCombinationIfLi1EffLNS1J_9ScaleType4KindE0ELNS_15FloatRoundStyleE2EfEENS1_15EpilogueDefaultEEEEEvvEEEEvNT_6ParamsE,"aw",@nobits
	.sectionflags	@""
	.align	16
	.zero		1024


//--------------------- .nv.shared.reserved.0     --------------------------
	.section	.nv.shared.reserved.0,"aw",@nobits
	.weak		__nv_reservedSMEM_offset_0_alias
	.size		__nv_reservedSMEM_offset_0_alias, 0, 0
	.other		__nv_reservedSMEM_offset_0_alias,@"STO_CUDA_RESERVED_SHARED STV_DEFAULT"
__nv_reservedSMEM_offset_0_alias:
	.zero		0


//--------------------- .nv.global                --------------------------
	.section	.nv.global,"aw",@nobits
.nv.global:
	.type		_ZN40_INTERNAL_dfef9d5d_4_k_cu_a01a2833_295324cute1_E,@object
	.size		_ZN40_INTERNAL_dfef9d5d_4_k_cu_a01a2833_295324cute1_E,(_ZN40_INTERNAL_dfef9d5d_4_k_cu_a01a2833_295324cuda3std3__45__cpo6cbeginE - _ZN40_INTERNAL_dfef9d5d_4_k_cu_a01a2833_295324cute1_E)
_ZN40_INTERNAL_dfef9d5d_4_k_cu_a01a2833_295324cute1_E:
	.zero		1
	.type		_ZN40_INTERNAL_dfef9d5d_4_k_cu_a01a2833_295324cuda3std3__45__cpo6cbeginE,@object
	.size		_ZN40_INTERNAL_dfef9d5d_4_k_cu_a01a2833_295324cuda3std3__45__cpo6cbeginE,(_ZN40_INTERNAL_dfef9d5d_4_k_cu_a01a2833_295324cuda3std3__48in_placeE - _ZN40_INTERNAL_dfef9d5d_4_k_cu_a01a2833_295324cuda3std3__45__cpo6cbeginE)
_ZN40_INTERNAL_dfef9d5d_4_k_cu_a01a2833_295324cuda3std3__45__cpo6cbeginE:
	.zero		1
	.type		_ZN40_INTERNAL_dfef9d5d_4_k_cu_a01a2833_295324cuda3std3__48in_placeE,@object
	.size		_ZN40_INTERNAL_dfef9d5d_4_k_cu_a01a2833_295324cuda3std3__48in_placeE,(_ZN40_INTERNAL_dfef9d5d_4_k_cu_a01a2833_295324cuda3std6ranges3__45__cpo9iter_moveE - _ZN40_INTERNAL_dfef9d5d_4_k_cu_a01a2833_295324cuda3std3__48in_placeE)
_ZN40_INTERNAL_dfef9d5d_4_k_cu_a01a2833_295324cuda3std3__48in_placeE:
	.zero		1
	.type		_ZN40_INTERNAL_dfef9d5d_4_k_cu_a01a2833_295324cuda3std6ranges3__45__cpo9iter_moveE,@object
	.size		_ZN40_INTERNAL_dfef9d5d_4_k_cu_a01a2833_295324cuda3std6ranges3__45__cpo9iter_moveE,(_ZN40_INTERNAL_dfef9d5d_4_k_cu_a01a2833_295324cuda3std3__45__cpo5beginE - _ZN40_INTERNAL_dfef9d5d_4_k_cu_a01a2833_295324cuda3std6ranges3__45__cpo9iter_moveE)
_ZN40_INTERNAL_dfef9d5d_4_k_cu_a01a2833_295324cuda3std6ranges3__45__cpo9iter_moveE:
	.zero		1
	.type		_ZN40_INTERNAL_dfef9d5d_4_k_cu_a01a2833_295324cuda3std3__45__cpo5beginE,@object
	.size		_ZN40_INTERNAL_dfef9d5d_4_k_cu_a01a2833_295324cuda3std3__45__cpo5beginE,(_ZN40_INTERNAL_dfef9d5d_4_k_cu_a01a2833_295324cuda3std3__442_GLOBAL__N__dfef9d5d_4_k_cu_a01a2833_295326ignoreE - _ZN40_INTERNAL_dfef9d5d_4_k_cu_a01a2833_295324cuda3std3__45__cpo5beginE)
_ZN40_INTERNAL_dfef9d5d_4_k_cu_a01a2833_295324cuda3std3__45__cpo5beginE:
	.zero		1
	.type		_ZN40_INTERNAL_dfef9d5d_4_k_cu_a01a2833_295324cuda3std3__442_GLOBAL__N__dfef9d5d_4_k_cu_a01a2833_295326ignoreE,@object
	.size		_ZN40_INTERNAL_dfef9d5d_4_k_cu_a01a2833_295324cuda3std3__442_GLOBAL__N__dfef9d5d_4_k_cu_a01a2833_295326ignoreE,(_ZN40_INTERNAL_dfef9d5d_4_k_cu_a01a2833_295324cute7productE - _ZN40_INTERNAL_dfef9d5d_4_k_cu_a01a2833_295324cuda3std3__442_GLOBAL__N__dfef9d5d_4_k_cu_a01a2833_295326ignoreE)
_ZN40_INTERNAL_dfef9d5d_4_k_cu_a01a2833_295324cuda3std3__442_GLOBAL__N__dfef9d5d_4_k_cu_a01a2833_295326ignoreE:
	.zero		1
	.type		_ZN40_INTERNAL_dfef9d5d_4_k_cu_a01a2833_295324cute7productE,@object
	.size		_ZN40_INTERNAL_dfef9d5d_4_k_cu_a01a2833_295324cute7productE,(_ZN40_INTERNAL_dfef9d5d_4_k_cu_a01a2833_295324cuda3std3__45__cpo3endE - _ZN40_INTERNAL_dfef9d5d_4_k_cu_a01a2833_295324cute7productE)
_ZN40_INTERNAL_dfef9d5d_4_k_cu_a01a2833_295324cute7productE:
	.zero		1
	.type		_ZN40_INTERNAL_dfef9d5d_4_k_cu_a01a2833_295324cuda3std3__45__cpo3endE,@object
	.size		_ZN40_INTERNAL_dfef9d5d_4_k_cu_a01a2833_295324cuda3std3__45__cpo3endE,(_ZN40_INTERNAL_dfef9d5d_4_k_cu_a01a2833_295324cuda3std3__419piecewise_constructE - _ZN40_INTERNAL_dfef9d5d_4_k_cu_a01a2833_295324cuda3std3__45__cpo3endE)
_ZN40_INTERNAL_dfef9d5d_4_k_cu_a01a2833_295324cuda3std3__45__cpo3endE:
	.zero		1
	.type		_ZN40_INTERNAL_dfef9d5d_4_k_cu_a01a2833_295324cuda3std3__419piecewise_constructE,@object
	.size		_ZN40_INTERNAL_dfef9d5d_4_k_cu_a01a2833_295324cuda3std3__419piecewise_constructE,(_ZN40_INTERNAL_dfef9d5d_4_k_cu_a01a2833_295324cuda3std3__45__cpo4cendE - _ZN40_INTERNAL_dfef9d5d_4_k_cu_a01a2833_295324cuda3std3__419piecewise_constructE)
_ZN40_INTERNAL_dfef9d5d_4_k_cu_a01a2833_295324cuda3std3__419piecewise_constructE:
	.zero		1
	.type		_ZN40_INTERNAL_dfef9d5d_4_k_cu_a01a2833_295324cuda3std3__45__cpo4cendE,@object
	.size		_ZN40_INTERNAL_dfef9d5d_4_k_cu_a01a2833_295324cuda3std3__45__cpo4cendE,(_ZN40_INTERNAL_dfef9d5d_4_k_cu_a01a2833_295324cuda3std6ranges3__45__cpo4swapE - _ZN40_INTERNAL_dfef9d5d_4_k_cu_a01a2833_295324cuda3std3__45__cpo4cendE)
_ZN40_INTERNAL_dfef9d5d_4_k_cu_a01a2833_295324cuda3std3__45__cpo4cendE:
	.zero		1
	.type		_ZN40_INTERNAL_dfef9d5d_4_k_cu_a01a2833_295324cuda3std6ranges3__45__cpo4swapE,@object
	.size		_ZN40_INTERNAL_dfef9d5d_4_k_cu_a01a2833_295324cuda3std6ranges3__45__cpo4swapE,(.L_8 - _ZN40_INTERNAL_dfef9d5d_4_k_cu_a01a2833_295324cuda3std6ranges3__45__cpo4swapE)
_ZN40_INTERNAL_dfef9d5d_4_k_cu_a01a2833_295324cuda3std6ranges3__45__cpo4swapE:
	.zero		1
.L_8:


//--------------------- .nv.constant0._ZN7cutlass13device_kernelINS_4gemm6kernel13GemmUniversalIN4cute5tupleIJiiiiEEENS1_10collective13CollectiveMmaINS1_34MainloopSm90TmaGmmaWarpSpecializedILi4ENS5_IJNS4_1CILi1EEESB_SB_EEENS1_35KernelTmaWarpSpecializedCooperativeEEENS5_IJNSA_ILi256EEENSA_ILi128EEENSA_ILi32EEEEEEfNS5_IJlSB_lEEEfSJ_NS4_8TiledMMAINS4_8MMA_AtomIJNS4_4SM904GMMA30MMA_64x128x8_F32TF32TF32_SS_TNILNSN_7ScaleInE1ELSP_1EEEEEENS4_6LayoutINS5_IJNSA_ILi2EEESB_SB_EEENS5_IJSB_NSA_ILi0EEESV_EEEEENS5_IJNS4_10UnderscoreESY_SY_EEEEENS4_13SM90_TMA_LOADENS4_14ComposedLayoutINS4_7SwizzleILi3ELi4ELi3EEENS4_18smem_ptr_flag_bitsILi32EEENSS_INS5_IJNSA_ILi8EEESH_EEENS5_IJSH_SB_EEEEEEEvNS4_8identityES11_S1B_vS1C_EENS_8epilogue10collective6detail29Sm90TmaWarpSpecializedAdapterINS1F_15DefaultEpilogueIfSJ_SJ_NS1E_6thread17LinearCombinationIfLi1EffLNS1J_9ScaleType4KindE0ELNS_15FloatRoundStyleE2EfEENS1_15EpilogueDefaultEEEEEvvEEEEvNT_6ParamsE --------------------------
	.section	.nv.constant0._ZN7cutlass13device_kernelINS_4gemm6kernel13GemmUniversalIN4cute5tupleIJiiiiEEENS1_10collective13CollectiveMmaINS1_34MainloopSm90TmaGmmaWarpSpecializedILi4ENS5_IJNS4_1CILi1EEESB_SB_EEENS1_35KernelTmaWarpSpecializedCooperativeEEENS5_IJNSA_ILi256EEENSA_ILi128EEENSA_ILi32EEEEEEfNS5_IJlSB_lEEEfSJ_NS4_8TiledMMAINS4_8MMA_AtomIJNS4_4SM904GMMA30MMA_64x128x8_F32TF32TF32_SS_TNILNSN_7ScaleInE1ELSP_1EEEEEENS4_6LayoutINS5_IJNSA_ILi2EEESB_SB_EEENS5_IJSB_NSA_ILi0EEESV_EEEEENS5_IJNS4_10UnderscoreESY_SY_EEEEENS4_13SM90_TMA_LOADENS4_14ComposedLayoutINS4_7SwizzleILi3ELi4ELi3EEENS4_18smem_ptr_flag_bitsILi32EEENSS_INS5_IJNSA_ILi8EEESH_EEENS5_IJSH_SB_EEEEEEEvNS4_8identityES11_S1B_vS1C_EENS_8epilogue10collective6detail29Sm90TmaWarpSpecializedAdapterINS1F_15DefaultEpilogueIfSJ_SJ_NS1E_6thread17LinearCombinationIfLi1EffLNS1J_9ScaleType4KindE0ELNS_15FloatRoundStyleE2EfEENS1_15EpilogueDefaultEEEEEvvEEEEvNT_6ParamsE,"a",@progbits
	.sectionflags	@""
	.align	4
.nv.constant0._ZN7cutlass13device_kernelINS_4gemm6kernel13GemmUniversalIN4cute5tupleIJiiiiEEENS1_10collective13CollectiveMmaINS1_34MainloopSm90TmaGmmaWarpSpecializedILi4ENS5_IJNS4_1CILi1EEESB_SB_EEENS1_35KernelTmaWarpSpecializedCooperativeEEENS5_IJNSA_ILi256EEENSA_ILi128EEENSA_ILi32EEEEEEfNS5_IJlSB_lEEEfSJ_NS4_8TiledMMAINS4_8MMA_AtomIJNS4_4SM904GMMA30MMA_64x128x8_F32TF32TF32_SS_TNILNSN_7ScaleInE1ELSP_1EEEEEENS4_6LayoutINS5_IJNSA_ILi2EEESB_SB_EEENS5_IJSB_NSA_ILi0EEESV_EEEEENS5_IJNS4_10UnderscoreESY_SY_EEEEENS4_13SM90_TMA_LOADENS4_14ComposedLayoutINS4_7SwizzleILi3ELi4ELi3EEENS4_18smem_ptr_flag_bitsILi32EEENSS_INS5_IJNSA_ILi8EEESH_EEENS5_IJSH_SB_EEEEEEEvNS4_8identityES11_S1B_vS1C_EENS_8epilogue10collective6detail29Sm90TmaWarpSpecializedAdapterINS1F_15DefaultEpilogueIfSJ_SJ_NS1E_6thread17LinearCombinationIfLi1EffLNS1J_9ScaleType4KindE0ELNS_15FloatRoundStyleE2EfEENS1_15EpilogueDefaultEEEEEvvEEEEvNT_6ParamsE:
	.zero		1664


//--------------------- SYMBOLS --------------------------

	.type		.nv.reservedSmem.offset0,@object
	.size		.nv.reservedSmem.offset0,0x4
	.type		__assertfail,@function
